	.target	sm_90a

	.elftype	@"ET_EXEC"


//--------------------- .note.nv.tkinfo           --------------------------
	.section	.note.nv.tkinfo,"",@"SHT_NOTE"
	.sectionflags	@"SHF_NOTE_NV_TKINFO"
	.tkinfo
        /*0018*/ 	.word	0x00000002
        /*0030*/ 	.string	""
        /*0030*/ 	.string	"ptxas"
        /*0030*/ 	.string	"Cuda compilation tools, release 13.0, V13.0.88"
        /*0030*/ 	.string	"Build cuda_13.0.r13.0/compiler.36424714_0"
        /*0030*/ 	.string	"-arch sm_90a -m 64 "



//--------------------- .note.nv.cuinfo           --------------------------
	.section	.note.nv.cuinfo,"",@"SHT_NOTE"
	.sectionflags	@"SHF_NOTE_NV_CUINFO"
        /*0018*/ 	.short	0x0002
        /*001a*/ 	.short	0x005a
        /*001c*/ 	.short	0x0082
	.zero		2


//--------------------- .nv.info                  --------------------------
	.section	.nv.info,"",@"SHT_CUDA_INFO"
	.align	4


	//----- nvinfo : EIATTR_REGCOUNT
	.align		4
        /*0000*/ 	.byte	0x04, 0x2f
        /*0002*/ 	.short	(.L_12 - .L_11)
	.align		4
.L_11:
        /*0004*/ 	.word	index@(_ZN7cutlass13device_kernelINS_4gemm6kernel13GemmUniversalIN4cute5tupleIJiiiiEEENS1_10collective13CollectiveMmaINS1_37MainloopSm90TmaGmmaWarpSpecializedFP8ILi7ENS5_IJNS4_1CILi1EEESB_SB_EEENS1_35KernelTmaWarpSpecializedCooperativeEEENS5_IJNSA_ILi128EEESF_NSA_ILi64EEEEEENS_12float_e5m2_tENS5_IJlSB_lEEESI_SJ_NS4_8TiledMMAINS4_8MMA_AtomIJNS4_4SM904GMMA31MMA_64x128x32_F32E5M2E5M2_SS_TNILNSN_7ScaleInE1ELSP_1EEEEEENS4_6LayoutINS5_IJNSA_ILi2EEESB_SB_EEENS5_IJSB_NSA_ILi0EEESV_EEEEENS5_IJNS4_10UnderscoreESY_SY_EEEEENS4_13SM90_TMA_LOADENS4_14ComposedLayoutINS4_7SwizzleILi2ELi4ELi3EEENS4_18smem_ptr_flag_bitsILi8EEENSS_INS5_IJNSA_ILi8EEESG_EEENS5_IJSG_SB_EEEEEEEvNS4_8identityES11_S1B_vS1C_EENS_8epilogue10collective6detail29Sm90TmaWarpSpecializedAdapterINS1F_15DefaultEpilogueISI_SJ_SJ_NS1E_6thread17LinearCombinationISI_Li1EffLNS1J_9ScaleType4KindE0ELNS_15FloatRoundStyleE2ESI_EENS1_15EpilogueDefaultEEEEEvvEEEEvNT_6ParamsE)
        /*0008*/ 	.word	0x000000a8


	//----- nvinfo : EIATTR_FRAME_SIZE
	.align		4
.L_12:
        /*000c*/ 	.byte	0x04, 0x11
        /*000e*/ 	.short	(.L_14 - .L_13)
	.align		4
.L_13:
        /*0010*/ 	.word	index@(_ZN7cutlass13device_kernelINS_4gemm6kernel13GemmUniversalIN4cute5tupleIJiiiiEEENS1_10collective13CollectiveMmaINS1_37MainloopSm90TmaGmmaWarpSpecializedFP8ILi7ENS5_IJNS4_1CILi1EEESB_SB_EEENS1_35KernelTmaWarpSpecializedCooperativeEEENS5_IJNSA_ILi128EEESF_NSA_ILi64EEEEEENS_12float_e5m2_tENS5_IJlSB_lEEESI_SJ_NS4_8TiledMMAINS4_8MMA_AtomIJNS4_4SM904GMMA31MMA_64x128x32_F32E5M2E5M2_SS_TNILNSN_7ScaleInE1ELSP_1EEEEEENS4_6LayoutINS5_IJNSA_ILi2EEESB_SB_EEENS5_IJSB_NSA_ILi0EEESV_EEEEENS5_IJNS4_10UnderscoreESY_SY_EEEEENS4_13SM90_TMA_LOADENS4_14ComposedLayoutINS4_7SwizzleILi2ELi4ELi3EEENS4_18smem_ptr_flag_bitsILi8EEENSS_INS5_IJNSA_ILi8EEESG_EEENS5_IJSG_SB_EEEEEEEvNS4_8identityES11_S1B_vS1C_EENS_8epilogue10collective6detail29Sm90TmaWarpSpecializedAdapterINS1F_15DefaultEpilogueISI_SJ_SJ_NS1E_6thread17LinearCombinationISI_Li1EffLNS1J_9ScaleType4KindE0ELNS_15FloatRoundStyleE2ESI_EENS1_15EpilogueDefaultEEEEEvvEEEEvNT_6ParamsE)
        /*0014*/ 	.word	0x00000000


	//----- nvinfo : EIATTR_MIN_STACK_SIZE
	.align		4
.L_14:
        /*0018*/ 	.byte	0x04, 0x12
        /*001a*/ 	.short	(.L_16 - .L_15)
	.align		4
.L_15:
        /*001c*/ 	.word	index@(_ZN7cutlass13device_kernelINS_4gemm6kernel13GemmUniversalIN4cute5tupleIJiiiiEEENS1_10collective13CollectiveMmaINS1_37MainloopSm90TmaGmmaWarpSpecializedFP8ILi7ENS5_IJNS4_1CILi1EEESB_SB_EEENS1_35KernelTmaWarpSpecializedCooperativeEEENS5_IJNSA_ILi128EEESF_NSA_ILi64EEEEEENS_12float_e5m2_tENS5_IJlSB_lEEESI_SJ_NS4_8TiledMMAINS4_8MMA_AtomIJNS4_4SM904GMMA31MMA_64x128x32_F32E5M2E5M2_SS_TNILNSN_7ScaleInE1ELSP_1EEEEEENS4_6LayoutINS5_IJNSA_ILi2EEESB_SB_EEENS5_IJSB_NSA_ILi0EEESV_EEEEENS5_IJNS4_10UnderscoreESY_SY_EEEEENS4_13SM90_TMA_LOADENS4_14ComposedLayoutINS4_7SwizzleILi2ELi4ELi3EEENS4_18smem_ptr_flag_bitsILi8EEENSS_INS5_IJNSA_ILi8EEESG_EEENS5_IJSG_SB_EEEEEEEvNS4_8identityES11_S1B_vS1C_EENS_8epilogue10collective6detail29Sm90TmaWarpSpecializedAdapterINS1F_15DefaultEpilogueISI_SJ_SJ_NS1E_6thread17LinearCombinationISI_Li1EffLNS1J_9ScaleType4KindE0ELNS_15FloatRoundStyleE2ESI_EENS1_15EpilogueDefaultEEEEEvvEEEEvNT_6ParamsE)
        /*0020*/ 	.word	0x00000000
.L_16:


//--------------------- .nv.compat                --------------------------
	.section	.nv.compat,"",@"SHT_CUDA_COMPAT_INFO"
	.align	4
        /*0000*/ 	.byte	0x02, 0x09, 0x01, 0x00, 0x02, 0x02, 0x04, 0x00, 0x02, 0x05, 0x05, 0x00, 0x03, 0x07, 0x01, 0x01
        /*0010*/ 	.byte	0x02, 0x03, 0x01, 0x00, 0x02, 0x06, 0x01, 0x00, 0x04, 0x0b, 0x08, 0x00, 0x00, 0x00, 0x00, 0x00
        /*0020*/ 	.byte	0x00, 0x00, 0x00, 0x00


//--------------------- .nv.info._ZN7cutlass13device_kernelINS_4gemm6kernel13GemmUniversalIN4cute5tupleIJiiiiEEENS1_10collective13CollectiveMmaINS1_37MainloopSm90TmaGmmaWarpSpecializedFP8ILi7ENS5_IJNS4_1CILi1EEESB_SB_EEENS1_35KernelTmaWarpSpecializedCooperativeEEENS5_IJNSA_ILi128EEESF_NSA_ILi64EEEEEENS_12float_e5m2_tENS5_IJlSB_lEEESI_SJ_NS4_8TiledMMAINS4_8MMA_AtomIJNS4_4SM904GMMA31MMA_64x128x32_F32E5M2E5M2_SS_TNILNSN_7ScaleInE1ELSP_1EEEEEENS4_6LayoutINS5_IJNSA_ILi2EEESB_SB_EEENS5_IJSB_NSA_ILi0EEESV_EEEEENS5_IJNS4_10UnderscoreESY_SY_EEEEENS4_13SM90_TMA_LOADENS4_14ComposedLayoutINS4_7SwizzleILi2ELi4ELi3EEENS4_18smem_ptr_flag_bitsILi8EEENSS_INS5_IJNSA_ILi8EEESG_EEENS5_IJSG_SB_EEEEEEEvNS4_8identityES11_S1B_vS1C_EENS_8epilogue10collective6detail29Sm90TmaWarpSpecializedAdapterINS1F_15DefaultEpilogueISI_SJ_SJ_NS1E_6thread17LinearCombinationISI_Li1EffLNS1J_9ScaleType4KindE0ELNS_15FloatRoundStyleE2ESI_EENS1_15EpilogueDefaultEEEEEvvEEEEvNT_6ParamsE --------------------------
	.section	.nv.info._ZN7cutlass13device_kernelINS_4gemm6kernel13GemmUniversalIN4cute5tupleIJiiiiEEENS1_10collective13CollectiveMmaINS1_37MainloopSm90TmaGmmaWarpSpecializedFP8ILi7ENS5_IJNS4_1CILi1EEESB_SB_EEENS1_35KernelTmaWarpSpecializedCooperativeEEENS5_IJNSA_ILi128EEESF_NSA_ILi64EEEEEENS_12float_e5m2_tENS5_IJlSB_lEEESI_SJ_NS4_8TiledMMAINS4_8MMA_AtomIJNS4_4SM904GMMA31MMA_64x128x32_F32E5M2E5M2_SS_TNILNSN_7ScaleInE1ELSP_1EEEEEENS4_6LayoutINS5_IJNSA_ILi2EEESB_SB_EEENS5_IJSB_NSA_ILi0EEESV_EEEEENS5_IJNS4_10UnderscoreESY_SY_EEEEENS4_13SM90_TMA_LOADENS4_14ComposedLayoutINS4_7SwizzleILi2ELi4ELi3EEENS4_18smem_ptr_flag_bitsILi8EEENSS_INS5_IJNSA_ILi8EEESG_EEENS5_IJSG_SB_EEEEEEEvNS4_8identityES11_S1B_vS1C_EENS_8epilogue10collective6detail29Sm90TmaWarpSpecializedAdapterINS1F_15DefaultEpilogueISI_SJ_SJ_NS1E_6thread17LinearCombinationISI_Li1EffLNS1J_9ScaleType4KindE0ELNS_15FloatRoundStyleE2ESI_EENS1_15EpilogueDefaultEEEEEvvEEEEvNT_6ParamsE,"",@"SHT_CUDA_INFO"
	.sectionflags	@""
	.align	4


	//----- nvinfo : EIATTR_CUDA_API_VERSION
	.align		4
        /*0000*/ 	.byte	0x04, 0x37
        /*0002*/ 	.short	(.L_18 - .L_17)
.L_17:
        /*0004*/ 	.word	0x00000082


	//----- nvinfo : EIATTR_KPARAM_INFO
	.align		4
.L_18:
        /*0008*/ 	.byte	0x04, 0x17
        /*000a*/ 	.short	(.L_20 - .L_19)
.L_19:
        /*000c*/ 	.word	0x00000000
        /*0010*/ 	.short	0x0000
        /*0012*/ 	.short	0x0070
        /*0014*/ 	.byte	0x00, 0xf0, 0x01, 0x10


	//----- nvinfo : EIATTR_SPARSE_MMA_MASK
	.align		4
.L_20:
        /*0018*/ 	.byte	0x03, 0x50
        /*001a*/ 	.short	0x0000


	//----- nvinfo : EIATTR_MAXREG_COUNT
	.align		4
        /*001c*/ 	.byte	0x03, 0x1b
        /*001e*/ 	.short	0x00a8


	//----- nvinfo : EIATTR_NUM_BARRIERS
	.align		4
        /*0020*/ 	.byte	0x02, 0x4c
        /*0022*/ 	.byte	0x01
	.zero		1


	//----- nvinfo : EIATTR_MERCURY_ISA_VERSION
	.align		4
        /*0024*/ 	.byte	0x03, 0x5f
        /*0026*/ 	.short	0x0101


	//----- nvinfo : EIATTR_INT_WARP_WIDE_INSTR_OFFSETS
	.align		4
        /*0028*/ 	.byte	0x04, 0x31
        /*002a*/ 	.short	(.L_22 - .L_21)


	//   ....[0]....
.L_21:
        /*002c*/ 	.word	0x00000430


	//   ....[1]....
        /*0030*/ 	.word	0x00000440


	//   ....[2]....
        /*0034*/ 	.word	0x00000530


	//----- nvinfo : EIATTR_COOP_GROUP_MASK_REGIDS
	.align		4
.L_22:
        /*0038*/ 	.byte	0x04, 0x29
        /*003a*/ 	.short	(.L_24 - .L_23)


	//   ....[0]....
.L_23:
        /*003c*/ 	.word	0xffffffff


	//   ....[1]....
        /*0040*/ 	.word	0xffffffff


	//   ....[2]....
        /*0044*/ 	.word	0xffffffff


	//   ....[3]....
        /*0048*/ 	.word	0xffffffff


	//   ....[4]....
        /*004c*/ 	.word	0xffffffff


	//----- nvinfo : EIATTR_COOP_GROUP_INSTR_OFFSETS
	.align		4
.L_24:
        /*0050*/ 	.byte	0x04, 0x28
        /*0052*/ 	.short	(.L_26 - .L_25)


	//   ....[0]....
.L_25:
        /*0054*/ 	.word	0x00000060


	//   ....[1]....
        /*0058*/ 	.word	0x00000070


	//   ....[2]....
        /*005c*/ 	.word	0x00000130


	//   ....[3]....
        /*0060*/ 	.word	0x00000320


	//   ....[4]....
        /*0064*/ 	.word	0x00001020


	//----- nvinfo : EIATTR_REG_RECONFIG
	.align		4
.L_26:
        /*0068*/ 	.byte	0x01, 0x54
	.zero		2


	//----- nvinfo : EIATTR_MBARRIER_INSTR_OFFSETS
	.align		4
        /*006c*/ 	.byte	0x04, 0x39
        /*006e*/ 	.short	(.L_28 - .L_27)


	//   ....[0]....
.L_27:
        /*0070*/ 	.word	0x00000230
        /*0074*/ 	.word	0x000000ff
        /*0078*/ 	.word	0x00000000
        /*007c*/ 	.short	0x0100
        /*007e*/ 	.byte	0x08
	.zero		1


	//   ....[1]....
        /*0080*/ 	.word	0x00000240
        /*0084*/ 	.word	0x000000ff
        /*0088*/ 	.word	0x00000038
        /*008c*/ 	.short	0x0100
        /*008e*/ 	.byte	0x08
	.zero		1


	//   ....[2]....
        /*0090*/ 	.word	0x00000250
        /*0094*/ 	.word	0x000000ff
        /*0098*/ 	.word	0x00000008
        /*009c*/ 	.short	0x0100
        /*009e*/ 	.byte	0x08
	.zero		1


	//   ....[3]....
        /*00a0*/ 	.word	0x00000260
        /*00a4*/ 	.word	0x000000ff
        /*00a8*/ 	.word	0x00000040
        /*00ac*/ 	.short	0x0100
        /*00ae*/ 	.byte	0x08
	.zero		1


	//   ....[4]....
        /*00b0*/ 	.word	0x00000270
        /*00b4*/ 	.word	0x000000ff
        /*00b8*/ 	.word	0x00000010
        /*00bc*/ 	.short	0x0100
        /*00be*/ 	.byte	0x08
	.zero		1


	//   ....[5]....
        /*00c0*/ 	.word	0x00000280
        /*00c4*/ 	.word	0x000000ff
        /*00c8*/ 	.word	0x00000048
        /*00cc*/ 	.short	0x0100
        /*00ce*/ 	.byte	0x08
	.zero		1


	//   ....[6]....
        /*00d0*/ 	.word	0x00000290
        /*00d4*/ 	.word	0x000000ff
        /*00d8*/ 	.word	0x00000018
        /*00dc*/ 	.short	0x0100
        /*00de*/ 	.byte	0x08
	.zero		1


	//   ....[7]....
        /*00e0*/ 	.word	0x000002a0
        /*00e4*/ 	.word	0x000000ff
        /*00e8*/ 	.word	0x00000050
        /*00ec*/ 	.short	0x0100
        /*00ee*/ 	.byte	0x08
	.zero		1


	//   ....[8]....
        /*00f0*/ 	.word	0x000002b0
        /*00f4*/ 	.word	0x000000ff
        /*00f8*/ 	.word	0x00000020
        /*00fc*/ 	.short	0x0100
        /*00fe*/ 	.byte	0x08
	.zero		1


	//   ....[9]....
        /*0100*/ 	.word	0x000002c0
        /*0104*/ 	.word	0x000000ff
        /*0108*/ 	.word	0x00000058
        /*010c*/ 	.short	0x0100
        /*010e*/ 	.byte	0x08
	.zero		1


	//   ....[10]....
        /*0110*/ 	.word	0x000002d0
        /*0114*/ 	.word	0x000000ff
        /*0118*/ 	.word	0x00000028
        /*011c*/ 	.short	0x0100
        /*011e*/ 	.byte	0x08
	.zero		1


	//   ....[11]....
        /*0120*/ 	.word	0x000002e0
        /*0124*/ 	.word	0x000000ff
        /*0128*/ 	.word	0x00000060
        /*012c*/ 	.short	0x0100
        /*012e*/ 	.byte	0x08
	.zero		1


	//   ....[12]....
        /*0130*/ 	.word	0x000002f0
        /*0134*/ 	.word	0x000000ff
        /*0138*/ 	.word	0x00000030
        /*013c*/ 	.short	0x0100
        /*013e*/ 	.byte	0x08
	.zero		1


	//   ....[13]....
        /*0140*/ 	.word	0x00000300
        /*0144*/ 	.word	0x000000ff
        /*0148*/ 	.word	0x00000068
        /*014c*/ 	.short	0x0100
        /*014e*/ 	.byte	0x08
	.zero		1


	//   ....[14]....
        /*0150*/ 	.word	0x00000580
        /*0154*/ 	.word	0x000000ff
        /*0158*/ 	.word	0x00000080
        /*015c*/ 	.short	0x0100
        /*015e*/ 	.byte	0x06
	.zero		1


	//   ....[15]....
        /*0160*/ 	.word	0x000005e0
        /*0164*/ 	.word	0x000000ff
        /*0168*/ 	.word	0x00000088
        /*016c*/ 	.short	0x0100
        /*016e*/ 	.byte	0x06
	.zero		1


	//   ....[16]....
        /*0170*/ 	.word	0x00001550
        /*0174*/ 	.word	0x000000ff
        /*0178*/ 	.word	0x00000000
        /*017c*/ 	.short	0x010a
        /*017e*/ 	.byte	0x06
	.zero		1


	//   ....[17]....
        /*0180*/ 	.word	0x00001590
        /*0184*/ 	.word	0x000000ff
        /*0188*/ 	.word	0x00000000
        /*018c*/ 	.short	0x010a
        /*018e*/ 	.byte	0x06
	.zero		1


	//   ....[18]....
        /*0190*/ 	.word	0x00001ec0
        /*0194*/ 	.word	0x000000ff
        /*0198*/ 	.word	0x00000000
        /*019c*/ 	.short	0x010a
        /*019e*/ 	.byte	0x0c
	.zero		1


	//   ....[19]....
        /*01a0*/ 	.word	0x00001f00
        /*01a4*/ 	.word	0x000000ff
        /*01a8*/ 	.word	0x00000000
        /*01ac*/ 	.short	0x010a
        /*01ae*/ 	.byte	0x0c
	.zero		1


	//   ....[20]....
        /*01b0*/ 	.word	0x00002530
        /*01b4*/ 	.word	0x000000ff
        /*01b8*/ 	.word	0x00000000
        /*01bc*/ 	.short	0x0101
        /*01be*/ 	.byte	0x08
	.zero		1


	//   ....[21]....
        /*01c0*/ 	.word	0x00002ba0
        /*01c4*/ 	.word	0x000000ff
        /*01c8*/ 	.word	0x00000000
        /*01cc*/ 	.short	0x0101
        /*01ce*/ 	.byte	0x06
	.zero		1


	//   ....[22]....
        /*01d0*/ 	.word	0x00008550
        /*01d4*/ 	.word	0x00000013
        /*01d8*/ 	.word	0x00000038
        /*01dc*/ 	.short	0x010a
        /*01de*/ 	.byte	0x3f
	.zero		1


	//   ....[23]....
        /*01e0*/ 	.word	0x00008910
        /*01e4*/ 	.word	0x00000008
        /*01e8*/ 	.word	0x00000088
        /*01ec*/ 	.short	0x0101
        /*01ee*/ 	.byte	0x3f
	.zero		1


	//   ....[24]....
        /*01f0*/ 	.word	0x00009000
        /*01f4*/ 	.word	0x00000006
        /*01f8*/ 	.word	0x00000000
        /*01fc*/ 	.short	0x010a
        /*01fe*/ 	.byte	0x3f
	.zero		1


	//   ....[25]....
        /*0200*/ 	.word	0x00009080
        /*0204*/ 	.word	0x00000007
        /*0208*/ 	.word	0x00000000
        /*020c*/ 	.short	0x010a
        /*020e*/ 	.byte	0x3f
	.zero		1


	//   ....[26]....
        /*0210*/ 	.word	0x00009110
        /*0214*/ 	.word	0x00000006
        /*0218*/ 	.word	0x00000000
        /*021c*/ 	.short	0x010a
        /*021e*/ 	.byte	0x3f
	.zero		1


	//   ....[27]....
        /*0220*/ 	.word	0x000091a0
        /*0224*/ 	.word	0x00000009
        /*0228*/ 	.word	0x00000000
        /*022c*/ 	.short	0x010a
        /*022e*/ 	.byte	0x3f
	.zero		1


	//   ....[28]....
        /*0230*/ 	.word	0x00009230
        /*0234*/ 	.word	0x0000000a
        /*0238*/ 	.word	0x00000000
        /*023c*/ 	.short	0x010a
        /*023e*/ 	.byte	0x3f
	.zero		1


	//   ....[29]....
        /*0240*/ 	.word	0x000092c0
        /*0244*/ 	.word	0x0000000b
        /*0248*/ 	.word	0x00000000
        /*024c*/ 	.short	0x010a
        /*024e*/ 	.byte	0x3f
	.zero		1


	//   ....[30]....
        /*0250*/ 	.word	0x00009350
        /*0254*/ 	.word	0x00000003
        /*0258*/ 	.word	0x00000000
        /*025c*/ 	.short	0x010a
        /*025e*/ 	.byte	0x3f
	.zero		1


	//   ....[31]....
        /*0260*/ 	.word	0x000093c0
        /*0264*/ 	.word	0x0000000b
        /*0268*/ 	.word	0x00000000
        /*026c*/ 	.short	0x010a
        /*026e*/ 	.byte	0x3f
	.zero		1


	//   ....[32]....
        /*0270*/ 	.word	0x00009420
        /*0274*/ 	.word	0x0000008c
        /*0278*/ 	.word	0x00000000
        /*027c*/ 	.short	0x010a
        /*027e*/ 	.byte	0x3f
	.zero		1


	//   ....[33]....
        /*0280*/ 	.word	0x000094f0
        /*0284*/ 	.word	0x00000013
        /*0288*/ 	.word	0x00000038
        /*028c*/ 	.short	0x010a
        /*028e*/ 	.byte	0x3f
	.zero		1


	//   ....[34]....
        /*0290*/ 	.word	0x000095d0
        /*0294*/ 	.word	0x00000006
        /*0298*/ 	.word	0x00000000
        /*029c*/ 	.short	0x010a
        /*029e*/ 	.byte	0x3f
	.zero		1


	//   ....[35]....
        /*02a0*/ 	.word	0x00009620
        /*02a4*/ 	.word	0x00000007
        /*02a8*/ 	.word	0x00000000
        /*02ac*/ 	.short	0x010a
        /*02ae*/ 	.byte	0x3f
	.zero		1


	//   ....[36]....
        /*02b0*/ 	.word	0x00009670
        /*02b4*/ 	.word	0x00000006
        /*02b8*/ 	.word	0x00000000
        /*02bc*/ 	.short	0x010a
        /*02be*/ 	.byte	0x3f
	.zero		1


	//   ....[37]....
        /*02c0*/ 	.word	0x000096c0
        /*02c4*/ 	.word	0x00000009
        /*02c8*/ 	.word	0x00000000
        /*02cc*/ 	.short	0x010a
        /*02ce*/ 	.byte	0x3f
	.zero		1


	//   ....[38]....
        /*02d0*/ 	.word	0x00009710
        /*02d4*/ 	.word	0x0000000a
        /*02d8*/ 	.word	0x00000000
        /*02dc*/ 	.short	0x010a
        /*02de*/ 	.byte	0x3f
	.zero		1


	//   ....[39]....
        /*02e0*/ 	.word	0x00009760
        /*02e4*/ 	.word	0x0000000b
        /*02e8*/ 	.word	0x00000000
        /*02ec*/ 	.short	0x010a
        /*02ee*/ 	.byte	0x3f
	.zero		1


	//----- nvinfo : EIATTR_NUM_MBARRIERS
	.align		4
.L_28:
        /*02f0*/ 	.byte	0x03, 0x38
        /*02f2*/ 	.short	0x0010


	//----- nvinfo : EIATTR_EXIT_INSTR_OFFSETS
	.align		4
        /*02f4*/ 	.byte	0x04, 0x1c
        /*02f6*/ 	.short	(.L_30 - .L_29)


	//   ....[0]....
.L_29:
        /*02f8*/ 	.word	0x00000630


	//   ....[1]....
        /*02fc*/ 	.word	0x00000ef0


	//   ....[2]....
        /*0300*/ 	.word	0x00007bc0


	//   ....[3]....
        /*0304*/ 	.word	0x000081f0


	//   ....[4]....
        /*0308*/ 	.word	0x000093a0


	//----- nvinfo : EIATTR_MAX_THREADS
	.align		4
.L_30:
        /*030c*/ 	.byte	0x04, 0x05
        /*030e*/ 	.short	(.L_32 - .L_31)
.L_31:
        /*0310*/ 	.word	0x00000180
        /*0314*/ 	.word	0x00000001
        /*0318*/ 	.word	0x00000001


	//----- nvinfo : EIATTR_CRS_STACK_SIZE
	.align		4
.L_32:
        /*031c*/ 	.byte	0x04, 0x1e
        /*031e*/ 	.short	(.L_34 - .L_33)
.L_33:
        /*0320*/ 	.word	0x00000000


	//----- nvinfo : EIATTR_CBANK_PARAM_SIZE
	.align		4
.L_34:
        /*0324*/ 	.byte	0x03, 0x19
        /*0326*/ 	.short	0x0470


	//----- nvinfo : EIATTR_PARAM_CBANK
	.align		4
        /*0328*/ 	.byte	0x04, 0x0a
        /*032a*/ 	.short	(.L_36 - .L_35)
	.align		4
.L_35:
        /*032c*/ 	.word	index@(.nv.constant0._ZN7cutlass13device_kernelINS_4gemm6kernel13GemmUniversalIN4cute5tupleIJiiiiEEENS1_10collective13CollectiveMmaINS1_37MainloopSm90TmaGmmaWarpSpecializedFP8ILi7ENS5_IJNS4_1CILi1EEESB_SB_EEENS1_35KernelTmaWarpSpecializedCooperativeEEENS5_IJNSA_ILi128EEESF_NSA_ILi64EEEEEENS_12float_e5m2_tENS5_IJlSB_lEEESI_SJ_NS4_8TiledMMAINS4_8MMA_AtomIJNS4_4SM904GMMA31MMA_64x128x32_F32E5M2E5M2_SS_TNILNSN_7ScaleInE1ELSP_1EEEEEENS4_6LayoutINS5_IJNSA_ILi2EEESB_SB_EEENS5_IJSB_NSA_ILi0EEESV_EEEEENS5_IJNS4_10UnderscoreESY_SY_EEEEENS4_13SM90_TMA_LOADENS4_14ComposedLayoutINS4_7SwizzleILi2ELi4ELi3EEENS4_18smem_ptr_flag_bitsILi8EEENSS_INS5_IJNSA_ILi8EEESG_EEENS5_IJSG_SB_EEEEEEEvNS4_8identityES11_S1B_vS1C_EENS_8epilogue10collective6detail29Sm90TmaWarpSpecializedAdapterINS1F_15DefaultEpilogueISI_SJ_SJ_NS1E_6thread17LinearCombinationISI_Li1EffLNS1J_9ScaleType4KindE0ELNS_15FloatRoundStyleE2ESI_EENS1_15EpilogueDefaultEEEEEvvEEEEvNT_6ParamsE)
        /*0330*/ 	.short	0x0210
        /*0332*/ 	.short	0x0470


	//----- nvinfo : EIATTR_SW_WAR
	.align		4
.L_36:
        /*0334*/ 	.byte	0x04, 0x36
        /*0336*/ 	.short	(.L_38 - .L_37)
.L_37:
        /*0338*/ 	.word	0x00000008
.L_38:


//--------------------- .nv.callgraph             --------------------------
	.section	.nv.callgraph,"",@"SHT_CUDA_CALLGRAPH"
	.align	4
	.sectionentsize	8
	.align		4
        /*0000*/ 	.word	0x00000000
	.align		4
        /*0004*/ 	.word	0xffffffff
	.align		4
        /*0008*/ 	.word	0x00000000
	.align		4
        /*000c*/ 	.word	0xfffffffe
	.align		4
        /*0010*/ 	.word	0x00000000
	.align		4
        /*0014*/ 	.word	0xfffffffd
	.align		4
        /*0018*/ 	.word	0x00000000
	.align		4
        /*001c*/ 	.word	0xfffffffc


//--------------------- .nv.constant4             --------------------------
	.section	.nv.constant4,"a",@progbits
	.align	8
	.align		8
.nv.constant4:
        /*0000*/ 	.dword	_ZN40_INTERNAL_b76df9ff_4_k_cu_d6e7d7c6_295464cuda3std3__45__cpo5beginE
	.align		8
        /*0008*/ 	.dword	_ZN40_INTERNAL_b76df9ff_4_k_cu_d6e7d7c6_295464cuda3std3__45__cpo3endE
	.align		8
        /*0010*/ 	.dword	_ZN40_INTERNAL_b76df9ff_4_k_cu_d6e7d7c6_295464cuda3std3__45__cpo6cbeginE
	.align		8
        /*0018*/ 	.dword	_ZN40_INTERNAL_b76df9ff_4_k_cu_d6e7d7c6_295464cuda3std3__45__cpo4cendE
	.align		8
        /*0020*/ 	.dword	_ZN40_INTERNAL_b76df9ff_4_k_cu_d6e7d7c6_295464cuda3std3__442_GLOBAL__N__b76df9ff_4_k_cu_d6e7d7c6_295466ignoreE
	.align		8
        /*0028*/ 	.dword	_ZN40_INTERNAL_b76df9ff_4_k_cu_d6e7d7c6_295464cuda3std3__419piecewise_constructE
	.align		8
        /*0030*/ 	.dword	_ZN40_INTERNAL_b76df9ff_4_k_cu_d6e7d7c6_295464cuda3std3__48in_placeE
	.align		8
        /*0038*/ 	.dword	_ZN40_INTERNAL_b76df9ff_4_k_cu_d6e7d7c6_295464cuda3std6ranges3__45__cpo4swapE
	.align		8
        /*0040*/ 	.dword	_ZN40_INTERNAL_b76df9ff_4_k_cu_d6e7d7c6_295464cuda3std6ranges3__45__cpo9iter_moveE
	.align		8
        /*0048*/ 	.dword	_ZN40_INTERNAL_b76df9ff_4_k_cu_d6e7d7c6_295464cute7productE
	.align		8
        /*0050*/ 	.dword	_ZN40_INTERNAL_b76df9ff_4_k_cu_d6e7d7c6_295464cute1_E


//--------------------- .text._ZN7cutlass13device_kernelINS_4gemm6kernel13GemmUniversalIN4cute5tupleIJiiiiEEENS1_10collective13CollectiveMmaINS1_37MainloopSm90TmaGmmaWarpSpecializedFP8ILi7ENS5_IJNS4_1CILi1EEESB_SB_EEENS1_35KernelTmaWarpSpecializedCooperativeEEENS5_IJNSA_ILi128EEESF_NSA_ILi64EEEEEENS_12float_e5m2_tENS5_IJlSB_lEEESI_SJ_NS4_8TiledMMAINS4_8MMA_AtomIJNS4_4SM904GMMA31MMA_64x128x32_F32E5M2E5M2_SS_TNILNSN_7ScaleInE1ELSP_1EEEEEENS4_6LayoutINS5_IJNSA_ILi2EEESB_SB_EEENS5_IJSB_NSA_ILi0EEESV_EEEEENS5_IJNS4_10UnderscoreESY_SY_EEEEENS4_13SM90_TMA_LOADENS4_14ComposedLayoutINS4_7SwizzleILi2ELi4ELi3EEENS4_18smem_ptr_flag_bitsILi8EEENSS_INS5_IJNSA_ILi8EEESG_EEENS5_IJSG_SB_EEEEEEEvNS4_8identityES11_S1B_vS1C_EENS_8epilogue10collective6detail29Sm90TmaWarpSpecializedAdapterINS1F_15DefaultEpilogueISI_SJ_SJ_NS1E_6thread17LinearCombinationISI_Li1EffLNS1J_9ScaleType4KindE0ELNS_15FloatRoundStyleE2ESI_EENS1_15EpilogueDefaultEEEEEvvEEEEvNT_6ParamsE --------------------------
	.section	.text._ZN7cutlass13device_kernelINS_4gemm6kernel13GemmUniversalIN4cute5tupleIJiiiiEEENS1_10collective13CollectiveMmaINS1_37MainloopSm90TmaGmmaWarpSpecializedFP8ILi7ENS5_IJNS4_1CILi1EEESB_SB_EEENS1_35KernelTmaWarpSpecializedCooperativeEEENS5_IJNSA_ILi128EEESF_NSA_ILi64EEEEEENS_12float_e5m2_tENS5_IJlSB_lEEESI_SJ_NS4_8TiledMMAINS4_8MMA_AtomIJNS4_4SM904GMMA31MMA_64x128x32_F32E5M2E5M2_SS_TNILNSN_7ScaleInE1ELSP_1EEEEEENS4_6LayoutINS5_IJNSA_ILi2EEESB_SB_EEENS5_IJSB_NSA_ILi0EEESV_EEEEENS5_IJNS4_10UnderscoreESY_SY_EEEEENS4_13SM90_TMA_LOADENS4_14ComposedLayoutINS4_7SwizzleILi2ELi4ELi3EEENS4_18smem_ptr_flag_bitsILi8EEENSS_INS5_IJNSA_ILi8EEESG_EEENS5_IJSG_SB_EEEEEEEvNS4_8identityES11_S1B_vS1C_EENS_8epilogue10collective6detail29Sm90TmaWarpSpecializedAdapterINS1F_15DefaultEpilogueISI_SJ_SJ_NS1E_6thread17LinearCombinationISI_Li1EffLNS1J_9ScaleType4KindE0ELNS_15FloatRoundStyleE2ESI_EENS1_15EpilogueDefaultEEEEEvvEEEEvNT_6ParamsE,"ax",@progbits
	.align	128
.text._ZN7cutlass13device_kernelINS_4gemm6kernel13GemmUniversalIN4cute5tupleIJiiiiEEENS1_10collective13CollectiveMmaINS1_37MainloopSm90TmaGmmaWarpSpecializedFP8ILi7ENS5_IJNS4_1CILi1EEESB_SB_EEENS1_35KernelTmaWarpSpecializedCooperativeEEENS5_IJNSA_ILi128EEESF_NSA_ILi64EEEEEENS_12float_e5m2_tENS5_IJlSB_lEEESI_SJ_NS4_8TiledMMAINS4_8MMA_AtomIJNS4_4SM904GMMA31MMA_64x128x32_F32E5M2E5M2_SS_TNILNSN_7ScaleInE1ELSP_1EEEEEENS4_6LayoutINS5_IJNSA_ILi2EEESB_SB_EEENS5_IJSB_NSA_ILi0EEESV_EEEEENS5_IJNS4_10UnderscoreESY_SY_EEEEENS4_13SM90_TMA_LOADENS4_14ComposedLayoutINS4_7SwizzleILi2ELi4ELi3EEENS4_18smem_ptr_flag_bitsILi8EEENSS_INS5_IJNSA_ILi8EEESG_EEENS5_IJSG_SB_EEEEEEEvNS4_8identityES11_S1B_vS1C_EENS_8epilogue10collective6detail29Sm90TmaWarpSpecializedAdapterINS1F_15DefaultEpilogueISI_SJ_SJ_NS1E_6thread17LinearCombinationISI_Li1EffLNS1J_9ScaleType4KindE0ELNS_15FloatRoundStyleE2ESI_EENS1_15EpilogueDefaultEEEEEvvEEEEvNT_6ParamsE:
        .type           _ZN7cutlass13device_kernelINS_4gemm6kernel13GemmUniversalIN4cute5tupleIJiiiiEEENS1_10collective13CollectiveMmaINS1_37MainloopSm90TmaGmmaWarpSpecializedFP8ILi7ENS5_IJNS4_1CILi1EEESB_SB_EEENS1_35KernelTmaWarpSpecializedCooperativeEEENS5_IJNSA_ILi128EEESF_NSA_ILi64EEEEEENS_12float_e5m2_tENS5_IJlSB_lEEESI_SJ_NS4_8TiledMMAINS4_8MMA_AtomIJNS4_4SM904GMMA31MMA_64x128x32_F32E5M2E5M2_SS_TNILNSN_7ScaleInE1ELSP_1EEEEEENS4_6LayoutINS5_IJNSA_ILi2EEESB_SB_EEENS5_IJSB_NSA_ILi0EEESV_EEEEENS5_IJNS4_10UnderscoreESY_SY_EEEEENS4_13SM90_TMA_LOADENS4_14ComposedLayoutINS4_7SwizzleILi2ELi4ELi3EEENS4_18smem_ptr_flag_bitsILi8EEENSS_INS5_IJNSA_ILi8EEESG_EEENS5_IJSG_SB_EEEEEEEvNS4_8identityES11_S1B_vS1C_EENS_8epilogue10collective6detail29Sm90TmaWarpSpecializedAdapterINS1F_15DefaultEpilogueISI_SJ_SJ_NS1E_6thread17LinearCombinationISI_Li1EffLNS1J_9ScaleType4KindE0ELNS_15FloatRoundStyleE2ESI_EENS1_15EpilogueDefaultEEEEEvvEEEEvNT_6ParamsE,@function
        .size           _ZN7cutlass13device_kernelINS_4gemm6kernel13GemmUniversalIN4cute5tupleIJiiiiEEENS1_10collective13CollectiveMmaINS1_37MainloopSm90TmaGmmaWarpSpecializedFP8ILi7ENS5_IJNS4_1CILi1EEESB_SB_EEENS1_35KernelTmaWarpSpecializedCooperativeEEENS5_IJNSA_ILi128EEESF_NSA_ILi64EEEEEENS_12float_e5m2_tENS5_IJlSB_lEEESI_SJ_NS4_8TiledMMAINS4_8MMA_AtomIJNS4_4SM904GMMA31MMA_64x128x32_F32E5M2E5M2_SS_TNILNSN_7ScaleInE1ELSP_1EEEEEENS4_6LayoutINS5_IJNSA_ILi2EEESB_SB_EEENS5_IJSB_NSA_ILi0EEESV_EEEEENS5_IJNS4_10UnderscoreESY_SY_EEEEENS4_13SM90_TMA_LOADENS4_14ComposedLayoutINS4_7SwizzleILi2ELi4ELi3EEENS4_18smem_ptr_flag_bitsILi8EEENSS_INS5_IJNSA_ILi8EEESG_EEENS5_IJSG_SB_EEEEEEEvNS4_8identityES11_S1B_vS1C_EENS_8epilogue10collective6detail29Sm90TmaWarpSpecializedAdapterINS1F_15DefaultEpilogueISI_SJ_SJ_NS1E_6thread17LinearCombinationISI_Li1EffLNS1J_9ScaleType4KindE0ELNS_15FloatRoundStyleE2ESI_EENS1_15EpilogueDefaultEEEEEvvEEEEvNT_6ParamsE,(.L_x_207 - _ZN7cutlass13device_kernelINS_4gemm6kernel13GemmUniversalIN4cute5tupleIJiiiiEEENS1_10collective13CollectiveMmaINS1_37MainloopSm90TmaGmmaWarpSpecializedFP8ILi7ENS5_IJNS4_1CILi1EEESB_SB_EEENS1_35KernelTmaWarpSpecializedCooperativeEEENS5_IJNSA_ILi128EEESF_NSA_ILi64EEEEEENS_12float_e5m2_tENS5_IJlSB_lEEESI_SJ_NS4_8TiledMMAINS4_8MMA_AtomIJNS4_4SM904GMMA31MMA_64x128x32_F32E5M2E5M2_SS_TNILNSN_7ScaleInE1ELSP_1EEEEEENS4_6LayoutINS5_IJNSA_ILi2EEESB_SB_EEENS5_IJSB_NSA_ILi0EEESV_EEEEENS5_IJNS4_10UnderscoreESY_SY_EEEEENS4_13SM90_TMA_LOADENS4_14ComposedLayoutINS4_7SwizzleILi2ELi4ELi3EEENS4_18smem_ptr_flag_bitsILi8EEENSS_INS5_IJNSA_ILi8EEESG_EEENS5_IJSG_SB_EEEEEEEvNS4_8identityES11_S1B_vS1C_EENS_8epilogue10collective6detail29Sm90TmaWarpSpecializedAdapterINS1F_15DefaultEpilogueISI_SJ_SJ_NS1E_6thread17LinearCombinationISI_Li1EffLNS1J_9ScaleType4KindE0ELNS_15FloatRoundStyleE2ESI_EENS1_15EpilogueDefaultEEEEEvvEEEEvNT_6ParamsE)
        .other          _ZN7cutlass13device_kernelINS_4gemm6kernel13GemmUniversalIN4cute5tupleIJiiiiEEENS1_10collective13CollectiveMmaINS1_37MainloopSm90TmaGmmaWarpSpecializedFP8ILi7ENS5_IJNS4_1CILi1EEESB_SB_EEENS1_35KernelTmaWarpSpecializedCooperativeEEENS5_IJNSA_ILi128EEESF_NSA_ILi64EEEEEENS_12float_e5m2_tENS5_IJlSB_lEEESI_SJ_NS4_8TiledMMAINS4_8MMA_AtomIJNS4_4SM904GMMA31MMA_64x128x32_F32E5M2E5M2_SS_TNILNSN_7ScaleInE1ELSP_1EEEEEENS4_6LayoutINS5_IJNSA_ILi2EEESB_SB_EEENS5_IJSB_NSA_ILi0EEESV_EEEEENS5_IJNS4_10UnderscoreESY_SY_EEEEENS4_13SM90_TMA_LOADENS4_14ComposedLayoutINS4_7SwizzleILi2ELi4ELi3EEENS4_18smem_ptr_flag_bitsILi8EEENSS_INS5_IJNSA_ILi8EEESG_EEENS5_IJSG_SB_EEEEEEEvNS4_8identityES11_S1B_vS1C_EENS_8epilogue10collective6detail29Sm90TmaWarpSpecializedAdapterINS1F_15DefaultEpilogueISI_SJ_SJ_NS1E_6thread17LinearCombinationISI_Li1EffLNS1J_9ScaleType4KindE0ELNS_15FloatRoundStyleE2ESI_EENS1_15EpilogueDefaultEEEEEvvEEEEvNT_6ParamsE,@"STO_CUDA_ENTRY STV_DEFAULT"
_ZN7cutlass13device_kernelINS_4gemm6kernel13GemmUniversalIN4cute5tupleIJiiiiEEENS1_10collective13CollectiveMmaINS1_37MainloopSm90TmaGmmaWarpSpecializedFP8ILi7ENS5_IJNS4_1CILi1EEESB_SB_EEENS1_35KernelTmaWarpSpecializedCooperativeEEENS5_IJNSA_ILi128EEESF_NSA_ILi64EEEEEENS_12float_e5m2_tENS5_IJlSB_lEEESI_SJ_NS4_8TiledMMAINS4_8MMA_AtomIJNS4_4SM904GMMA31MMA_64x128x32_F32E5M2E5M2_SS_TNILNSN_7ScaleInE1ELSP_1EEEEEENS4_6LayoutINS5_IJNSA_ILi2EEESB_SB_EEENS5_IJSB_NSA_ILi0EEESV_EEEEENS5_IJNS4_10UnderscoreESY_SY_EEEEENS4_13SM90_TMA_LOADENS4_14ComposedLayoutINS4_7SwizzleILi2ELi4ELi3EEENS4_18smem_ptr_flag_bitsILi8EEENSS_INS5_IJNSA_ILi8EEESG_EEENS5_IJSG_SB_EEEEEEEvNS4_8identityES11_S1B_vS1C_EENS_8epilogue10collective6detail29Sm90TmaWarpSpecializedAdapterINS1F_15DefaultEpilogueISI_SJ_SJ_NS1E_6thread17LinearCombinationISI_Li1EffLNS1J_9ScaleType4KindE0ELNS_15FloatRoundStyleE2ESI_EENS1_15EpilogueDefaultEEEEEvvEEEEvNT_6ParamsE:
[----:B------:R-:W-:Y:S01]  /*0000*/  LDC R1, c[0x0][0x28] ;  /* 0x00000a00ff017b82 */ /* 0x000fe20000000800 */
[----:B------:R-:W0:Y:S01]  /*0010*/  S2R R0, SR_TID.X ;  /* 0x0000000000007919 */ /* 0x000e220000002100 */
[----:B------:R-:W-:Y:S01]  /*0020*/  ELECT P0, URZ, PT ;  /* 0x00000000003f782f */ /* 0x000fe20003800000 */
[----:B------:R-:W-:Y:S01]  /*0030*/  BSSY B0, `(.L_x_0) ;  /* 0x000000f000007945 */ /* 0x000fe20003800000 */
[--C-:B0-----:R-:W-:Y:S02]  /*0040*/  SHF.R.U32.HI R2, RZ, 0x5, R0.reuse ;  /* 0x00000005ff027819 */ /* 0x101fe40000011600 */
[----:B------:R-:W-:-:S03]  /*0050*/  SHF.R.U32.HI R3, RZ, 0x7, R0 ;  /* 0x00000007ff037819 */ /* 0x000fc60000011600 */
[----:B------:R-:W0:Y:S04]  /*0060*/  SHFL.IDX PT, R5, R2, RZ, 0x1f ;  /* 0x00001fff02057589 */ /* 0x000e2800000e0000 */
[----:B------:R1:W2:Y:S01]  /*0070*/  SHFL.IDX PT, R6, R3, RZ, 0x1f ;  /* 0x00001fff03067589 */ /* 0x0002a200000e0000 */
[----:B0-----:R-:W-:-:S13]  /*0080*/  ISETP.NE.OR P0, PT, R5, RZ, !P0 ;  /* 0x000000ff0500720c */ /* 0x001fda0004705670 */
[----:B-12---:R-:W-:Y:S05]  /*0090*/  @P0 BRA `(.L_x_1) ;  /* 0x0000000000200947 */ /* 0x006fea0003800000 */
[----:B------:R-:W-:Y:S02]  /*00a0*/  ULDC.64 UR4, c[0x0][0x198] ;  /* 0x0000660000047ab9 */ /* 0x000fe40000000a00 */
[----:B------:R-:W-:Y:S02]  /*00b0*/  UIADD3 UR6, UP0, UR4, 0xf0, URZ ;  /* 0x000000f004067890 */ /* 0x000fe4000ff1e03f */
[----:B------:R-:W-:Y:S02]  /*00c0*/  UIADD3 UR4, UP1, UR4, 0x1f0, URZ ;  /* 0x000001f004047890 */ /* 0x000fe4000ff3e03f */
[----:B------:R-:W-:Y:S02]  /*00d0*/  UIADD3.X UR7, URZ, UR5, URZ, UP0, !UPT ;  /* 0x000000053f077290 */ /* 0x000fe400087fe43f */
[----:B------:R-:W-:-:S07]  /*00e0*/  UIADD3.X UR5, URZ, UR5, URZ, UP1, !UPT ;  /* 0x000000053f057290 */ /* 0x000fce0008ffe43f */
[----:B------:R0:W-:Y:S02]  /*00f0*/  UTMACCTL.PF [UR6] ;  /* 0x00000000060079b9 */ /* 0x0001e40008040000 */
[----:B------:R0:W-:Y:S02]  /*0100*/  UTMACCTL.PF [UR4] ;  /* 0x00000000040079b9 */ /* 0x0001e40008040000 */
[----:B0-----:R-:W-:Y:S01]  /*0110*/  NOP ;  /* 0x0000000000007918 */ /* 0x001fe20000000000 */
.L_x_1:
[----:B------:R-:W-:Y:S05]  /*0120*/  BSYNC B0 ;  /* 0x0000000000007941 */ /* 0x000fea0003800000 */
.L_x_0:
[----:B------:R-:W0:Y:S02]  /*0130*/  SHFL.IDX PT, R3, R2, RZ, 0x1f ;  /* 0x00001fff02037589 */ /* 0x000e2400000e0000 */
[----:B0-----:R-:W-:-:S13]  /*0140*/  ISETP.NE.AND P0, PT, R3, RZ, PT ;  /* 0x000000ff0300720c */ /* 0x001fda0003f05270 */
[----:B------:R-:W-:Y:S05]  /*0150*/  @P0 BRA `(.L_x_2) ;  /* 0x0000000000700947 */ /* 0x000fea0003800000 */
[----:B------:R-:W0:Y:S01]  /*0160*/  S2UR UR8, SR_CgaCtaId ;  /* 0x00000000000879c3 */ /* 0x000e220000008800 */
[----:B------:R-:W-:Y:S01]  /*0170*/  UMOV UR4, 0x400 ;  /* 0x0000040000047882 */ /* 0x000fe20000000000 */
[----:B------:R-:W-:Y:S01]  /*0180*/  UMOV UR5, 0x1 ;  /* 0x0000000100057882 */ /* 0x000fe20000000000 */
[----:B------:R-:W-:Y:S01]  /*0190*/  UMOV UR6, 0x100 ;  /* 0x0000010000067882 */ /* 0x000fe20000000000 */
[----:B------:R-:W-:Y:S01]  /*01a0*/  ELECT P0, URZ, PT ;  /* 0x00000000003f782f */ /* 0x000fe20003800000 */
[----:B------:R-:W-:-:S04]  /*01b0*/  UIADD3 UR6, -UR6, 0x100000, URZ ;  /* 0x0010000006067890 */ /* 0x000fc8000fffe13f */
[----:B------:R-:W-:Y:S02]  /*01c0*/  USHF.L.U32 UR7, UR6, 0xb, URZ ;  /* 0x0000000b06077899 */ /* 0x000fe4000800063f */
[----:B------:R-:W-:Y:S02]  /*01d0*/  USHF.L.U32 UR6, UR6, 0x1, URZ ;  /* 0x0000000106067899 */ /* 0x000fe4000800063f */
[----:B0-----:R-:W-:Y:S02]  /*01e0*/  ULEA UR8, UR8, UR4, 0x18 ;  /* 0x0000000408087291 */ /* 0x001fe4000f8ec03f */
[----:B------:R-:W-:-:S04]  /*01f0*/  UIADD3 UR4, -UR5, 0x100000, URZ ;  /* 0x0010000005047890 */ /* 0x000fc8000fffe13f */
[----:B------:R-:W-:Y:S02]  /*0200*/  USHF.L.U32 UR5, UR4, 0xb, URZ ;  /* 0x0000000b04057899 */ /* 0x000fe4000800063f */
[----:B------:R-:W-:Y:S01]  /*0210*/  USHF.L.U32 UR4, UR4, 0x1, URZ ;  /* 0x0000000104047899 */ /* 0x000fe2000800063f */
[----:B------:R-:W0:Y:S11]  /*0220*/  FENCE.VIEW.ASYNC.S ;  /* 0x00000000000073c6 */ /* 0x000e360000000000 */
[----:B0-----:R0:W1:Y:S01]  /*0230*/  SYNCS.EXCH.64 URZ, [UR8], UR4 ;  /* 0x00000004083f75b2 */ /* 0x0010620008000100 */
[----:B------:R0:W2:Y:S01]  /*0240*/  SYNCS.EXCH.64 URZ, [UR8+0x38], UR6 ;  /* 0x00003806083f75b2 */ /* 0x0000a20008000100 */
[----:B------:R0:W3:Y:S01]  /*0250*/  SYNCS.EXCH.64 URZ, [UR8+0x8], UR4 ;  /* 0x00000804083f75b2 */ /* 0x0000e20008000100 */
[----:B------:R0:W4:Y:S01]  /*0260*/  SYNCS.EXCH.64 URZ, [UR8+0x40], UR6 ;  /* 0x00004006083f75b2 */ /* 0x0001220008000100 */
[----:B------:R0:W0:Y:S01]  /*0270*/  SYNCS.EXCH.64 URZ, [UR8+0x10], UR4 ;  /* 0x00001004083f75b2 */ /* 0x0000220008000100 */
        /* <DEDUP_REMOVED lines=9> */
[----:B------:R-:W-:Y:S01]  /*0310*/  NOP ;  /* 0x0000000000007918 */ /* 0x000fe20000000000 */
.L_x_2:
[----:B------:R-:W5:Y:S01]  /*0320*/  SHFL.IDX PT, R2, R2, RZ, 0x1f ;  /* 0x00001fff02027589 */ /* 0x000f6200000e0000 */
[----:B------:R-:W1:Y:S01]  /*0330*/  LDC R3, c[0x0][0x65c] ;  /* 0x00019700ff037b82 */ /* 0x000e620000000800 */
[----:B------:R-:W-:Y:S02]  /*0340*/  ELECT P0, URZ, PT ;  /* 0x00000000003f782f */ /* 0x000fe40003800000 */
[----:B------:R-:W-:Y:S01]  /*0350*/  SHF.R.S32.HI R4, RZ, 0x1f, R5 ;  /* 0x0000001fff047819 */ /* 0x000fe20000011405 */
[----:B------:R-:W2:Y:S01]  /*0360*/  S2R R10, SR_CTAID.Y ;  /* 0x00000000000a7919 */ /* 0x000ea20000002600 */
[----:B0-----:R-:W-:Y:S01]  /*0370*/  UMOV UR4, 0x20 ;  /* 0x0000002000047882 */ /* 0x001fe20000000000 */
[C---:B------:R-:W-:Y:S01]  /*0380*/  ISETP.NE.AND P3, PT, R6.reuse, RZ, PT ;  /* 0x000000ff0600720c */ /* 0x040fe20003f65270 */
[----:B------:R-:W-:Y:S01]  /*0390*/  VIADD R11, R6, 0xffffffff ;  /* 0xffffffff060b7836 */ /* 0x000fe20000000000 */
[----:B------:R-:W0:Y:S01]  /*03a0*/  S2R R8, SR_CTAID.X ;  /* 0x0000000000087919 */ /* 0x000e220000002500 */
[----:B------:R-:W-:Y:S01]  /*03b0*/  LEA.HI R4, R4, R5, RZ, 0x2 ;  /* 0x0000000504047211 */ /* 0x000fe200078f10ff */
[----:B------:R-:W-:Y:S01]  /*03c0*/  NOP ;  /* 0x0000000000007918 */ /* 0x000fe20000000000 */
[----:B------:R-:W-:Y:S01]  /*03d0*/  NOP ;  /* 0x0000000000007918 */ /* 0x000fe20000000000 */
[----:B------:R-:W-:-:S02]  /*03e0*/  ISETP.GE.U32.AND P1, PT, R11, 0x2, PT ;  /* 0x000000020b00780c */ /* 0x000fc40003f26070 */
[----:B------:R-:W-:-:S05]  /*03f0*/  LOP3.LUT R4, R4, 0xfffffffc, RZ, 0xc0, !PT ;  /* 0xfffffffc04047812 */ /* 0x000fca00078ec0ff */
[----:B------:R-:W-:Y:S01]  /*0400*/  IMAD.IADD R5, R5, 0x1, -R4 ;  /* 0x0000000105057824 */ /* 0x000fe200078e0a04 */
[----:B-----5:R-:W-:Y:S02]  /*0410*/  ISETP.NE.OR P0, PT, R2, RZ, !P0 ;  /* 0x000000ff0200720c */ /* 0x020fe40004705670 */
[----:B-1----:R-:W-:-:S11]  /*0420*/  ISETP.NE.AND P2, PT, R3, 0x1, PT ;  /* 0x000000010300780c */ /* 0x002fd60003f45270 */
[----:B------:R-:W-:Y:S01]  /*0430*/  VOTEU.ALL UP0, P0 ;  /* 0x00000000003f7886 */ /* 0x000fe20000000000 */
[----:B------:R-:W-:Y:S01]  /*0440*/  VOTEU.ALL UP1, P0 ;  /* 0x00000000003f7886 */ /* 0x000fe20000020000 */
[----:B------:R-:W0:Y:S01]  /*0450*/  @P2 LDC R9, c[0x0][0x10] ;  /* 0x00000400ff092b82 */ /* 0x000e220000000800 */
[----:B--2---:R-:W-:Y:S02]  /*0460*/  @P2 IMAD.MOV.U32 R2, RZ, RZ, R10 ;  /* 0x000000ffff022224 */ /* 0x004fe400078e000a */
[----:B------:R-:W-:Y:S01]  /*0470*/  @!UP0 UMOV UR6, 0x400 ;  /* 0x0000040000068882 */ /* 0x000fe20000000000 */
[----:B------:R-:W-:-:S04]  /*0480*/  @!UP0 UIADD3 UR4, -UR4, 0x100000, URZ ;  /* 0x0010000004048890 */ /* 0x000fc8000fffe13f */
[----:B------:R-:W-:Y:S02]  /*0490*/  @!UP0 USHF.L.U32 UR5, UR4, 0xb, URZ ;  /* 0x0000000b04058899 */ /* 0x000fe4000800063f */
[----:B------:R-:W-:Y:S01]  /*04a0*/  @!UP0 USHF.L.U32 UR4, UR4, 0x1, URZ ;  /* 0x0000000104048899 */ /* 0x000fe2000800063f */
[----:B------:R-:W-:Y:S02]  /*04b0*/  @P2 IMAD.MOV.U32 R3, RZ, RZ, RZ ;  /* 0x000000ffff032224 */ /* 0x000fe400078e00ff */
[----:B------:R-:W-:Y:S01]  /*04c0*/  @P2 IMAD.MOV.U32 R13, RZ, RZ, RZ ;  /* 0x000000ffff0d2224 */ /* 0x000fe200078e00ff */
[----:B------:R-:W1:Y:S08]  /*04d0*/  @!UP0 S2UR UR7, SR_CgaCtaId ;  /* 0x00000000000789c3 */ /* 0x000e700000008800 */
[----:B------:R-:W2:Y:S01]  /*04e0*/  @!P2 LDC R7, c[0x0][0xc] ;  /* 0x00000300ff07ab82 */ /* 0x000ea20000000800 */
[----:B0-----:R-:W-:-:S04]  /*04f0*/  @P2 IMAD.WIDE.U32 R2, R8, R9, R2 ;  /* 0x0000000908022225 */ /* 0x001fc800078e0002 */
[----:B------:R-:W-:Y:S02]  /*0500*/  IMAD.MOV.U32 R9, RZ, RZ, RZ ;  /* 0x000000ffff097224 */ /* 0x000fe400078e00ff */
[----:B------:R-:W-:Y:S01]  /*0510*/  @P2 IMAD.IADD R3, R3, 0x1, R13 ;  /* 0x0000000103032824 */ /* 0x000fe200078e020d */
[----:B-1----:R-:W-:Y:S01]  /*0520*/  @!UP0 ULEA UR6, UR7, UR6, 0x18 ;  /* 0x0000000607068291 */ /* 0x002fe2000f8ec03f */
[----:B------:R-:W-:Y:S01]  /*0530*/  VOTEU.ALL UP0, P0 ;  /* 0x00000000003f7886 */ /* 0x000fe20000000000 */
[----:B------:R-:W-:-:S04]  /*0540*/  ISETP.NE.AND P0, PT, R5, 0x3, PT ;  /* 0x000000030500780c */ /* 0x000fc80003f05270 */
[----:B------:R-:W-:-:S04]  /*0550*/  ISETP.EQ.OR P0, PT, R5, RZ, !P0 ;  /* 0x000000ff0500720c */ /* 0x000fc80004702670 */
[----:B------:R-:W-:Y:S01]  /*0560*/  ISETP.EQ.AND P0, PT, R6, RZ, P0 ;  /* 0x000000ff0600720c */ /* 0x000fe20000702270 */
[----:B------:R-:W0:Y:S02]  /*0570*/  FENCE.VIEW.ASYNC.S ;  /* 0x00000000000073c6 */ /* 0x000e240000000000 */
[----:B0-----:R0:W3:Y:S01]  /*0580*/  @!UP0 SYNCS.EXCH.64 URZ, [UR6+0x80], UR4 ;  /* 0x00008004063f85b2 */ /* 0x0010e20008000100 */
[----:B--2---:R-:W-:Y:S01]  /*0590*/  @!P2 IMAD.WIDE.U32 R6, R7, R10, R8 ;  /* 0x0000000a0706a225 */ /* 0x004fe200078e0008 */
[----:B------:R-:W-:-:S03]  /*05a0*/  SEL R4, RZ, 0x1, !P0 ;  /* 0x00000001ff047807 */ /* 0x000fc60004000000 */
[----:B------:R-:W-:Y:S02]  /*05b0*/  @!P2 IMAD.MOV.U32 R2, RZ, RZ, R6 ;  /* 0x000000ffff02a224 */ /* 0x000fe400078e0006 */
[----:B------:R-:W-:Y:S01]  /*05c0*/  @!P2 IMAD.MOV.U32 R3, RZ, RZ, R7 ;  /* 0x000000ffff03a224 */ /* 0x000fe200078e0007 */
[----:B------:R-:W-:Y:S01]  /*05d0*/  SEL R4, R4, 0x2, P1 ;  /* 0x0000000204047807 */ /* 0x000fe20000800000 */
[----:B------:R0:W3:Y:S01]  /*05e0*/  @!UP1 SYNCS.EXCH.64 URZ, [UR6+0x88], UR4 ;  /* 0x00008804063f95b2 */ /* 0x0000e20008000100 */
[----:B------:R-:W-:Y:S01]  /*05f0*/  NOP ;  /* 0x0000000000007918 */ /* 0x000fe20000000000 */
[----:B---34-:R-:W-:Y:S06]  /*0600*/  BAR.SYNC.DEFER_BLOCKING 0x0 ;  /* 0x0000000000007b1d */ /* 0x018fec0000010000 */
[----:B------:R-:W-:Y:S05]  /*0610*/  @!P3 BRA `(.L_x_3) ;  /* 0x00000074006cb947 */ /* 0x000fea0003800000 */
[----:B------:R-:W-:-:S13]  /*0620*/  ISETP.GT.U32.AND P0, PT, R11, 0x1, PT ;  /* 0x000000010b00780c */ /* 0x000fda0003f04070 */
[----:B0-----:R-:W-:Y:S05]  /*0630*/  @P0 EXIT ;  /* 0x000000000000094d */ /* 0x001fea0003800000 */
[----:B------:R-:W-:Y:S01]  /*0640*/  ULDC.64 UR4, c[0x0][0x650] ;  /* 0x0001940000047ab9 */ /* 0x000fe20000000a00 */
[----:B------:R-:W-:Y:S01]  /*0650*/  PRMT R12, RZ, 0x7610, R12 ;  /* 0x00007610ff0c7816 */ /* 0x000fe2000000000c */
[----:B------:R-:W-:Y:S01]  /*0660*/  IMAD.MOV.U32 R6, RZ, RZ, -0x1 ;  /* 0xffffffffff067424 */ /* 0x000fe200078e00ff */
[----:B------:R-:W-:Y:S01]  /*0670*/  ISETP.GE.U32.AND P0, PT, R2, UR4, PT ;  /* 0x0000000402007c0c */ /* 0x000fe2000bf06070 */
[----:B------:R-:W-:Y:S02]  /*0680*/  IMAD.MOV.U32 R7, RZ, RZ, -0x1 ;  /* 0xffffffffff077424 */ /* 0x000fe400078e00ff */
[----:B------:R-:W-:Y:S01]  /*0690*/  IMAD.MOV.U32 R5, RZ, RZ, -0x1 ;  /* 0xffffffffff057424 */ /* 0x000fe200078e00ff */
[----:B------:R-:W-:-:S13]  /*06a0*/  ISETP.GE.U32.AND.EX P0, PT, R3, UR5, PT, P0 ;  /* 0x0000000503007c0c */ /* 0x000fda000bf06100 */
[----:B------:R-:W-:Y:S05]  /*06b0*/  @P0 BRA `(.L_x_4) ;  /* 0x00000004005c0947 */ /* 0x000fea0003800000 */
[----:B------:R-:W0:Y:S01]  /*06c0*/  LDC.64 R16, c[0x0][0x628] ;  /* 0x00018a00ff107b82 */ /* 0x000e220000000a00 */
[----:B------:R-:W-:Y:S02]  /*06d0*/  IMAD.MOV.U32 R6, RZ, RZ, R2 ;  /* 0x000000ffff067224 */ /* 0x000fe400078e0002 */
[----:B------:R-:W-:-:S05]  /*06e0*/  IMAD.MOV.U32 R7, RZ, RZ, R3 ;  /* 0x000000ffff077224 */ /* 0x000fca00078e0003 */
[----:B------:R-:W1:Y:S08]  /*06f0*/  LDC R18, c[0x0][0x630] ;  /* 0x00018c00ff127b82 */ /* 0x000e700000000800 */
[----:B------:R-:W2:Y:S01]  /*0700*/  LDC.64 R20, c[0x0][0x620] ;  /* 0x00018800ff147b82 */ /* 0x000ea20000000a00 */
[----:B0-----:R-:W-:-:S04]  /*0710*/  ISETP.NE.U32.AND P0, PT, R16, RZ, PT ;  /* 0x000000ff1000720c */ /* 0x001fc80003f05070 */
[----:B------:R-:W-:-:S13]  /*0720*/  ISETP.NE.AND.EX P0, PT, R17, RZ, PT, P0 ;  /* 0x000000ff1100720c */ /* 0x000fda0003f05300 */
[----:B-12---:R-:W-:Y:S05]  /*0730*/  @!P0 BRA `(.L_x_5) ;  /* 0x0000000000288947 */ /* 0x006fea0003800000 */
[----:B------:R-:W0:Y:S02]  /*0740*/  LDC R5, c[0x0][0x634] ;  /* 0x00018d00ff057b82 */ /* 0x000e240000000800 */
[----:B0-----:R-:W-:-:S05]  /*0750*/  IADD3 R5, P0, R2, R5, RZ ;  /* 0x0000000502057210 */ /* 0x001fca0007f1e0ff */
[----:B------:R-:W-:-:S04]  /*0760*/  IMAD.X R11, RZ, RZ, R3, P0 ;  /* 0x000000ffff0b7224 */ /* 0x000fc800000e0603 */
[----:B------:R-:W-:-:S04]  /*0770*/  IMAD.WIDE.U32 R6, R11, R16, RZ ;  /* 0x000000100b067225 */ /* 0x000fc800078e00ff */
[----:B------:R-:W-:-:S04]  /*0780*/  IMAD.WIDE.U32 R12, P0, R5, R17, R6 ;  /* 0x00000011050c7225 */ /* 0x000fc80007800006 */
[----:B------:R-:W-:-:S04]  /*0790*/  IMAD.WIDE.U32 R6, R5, R16, RZ ;  /* 0x0000001005067225 */ /* 0x000fc800078e00ff */
[----:B------:R-:W-:Y:S01]  /*07a0*/  IMAD.X R15, RZ, RZ, RZ, P0 ;  /* 0x000000ffff0f7224 */ /* 0x000fe200000e06ff */
[----:B------:R-:W-:Y:S01]  /*07b0*/  IADD3 RZ, P0, R7, R12, RZ ;  /* 0x0000000c07ff7210 */ /* 0x000fe20007f1e0ff */
[----:B------:R-:W-:-:S04]  /*07c0*/  IMAD.MOV.U32 R14, RZ, RZ, R13 ;  /* 0x000000ffff0e7224 */ /* 0x000fc800078e000d */
[----:B------:R-:W-:-:S08]  /*07d0*/  IMAD.WIDE.U32.X R6, R11, R17, R14, P0 ;  /* 0x000000110b067225 */ /* 0x000fd000000e040e */
.L_x_5:
[--C-:B------:R-:W-:Y:S01]  /*07e0*/  SHF.R.U64 R26, R6, R18, R7.reuse ;  /* 0x00000012061a7219 */ /* 0x100fe20000001207 */
[----:B------:R-:W0:Y:S01]  /*07f0*/  LDC.64 R22, c[0x0][0x640] ;  /* 0x00019000ff167b82 */ /* 0x000e220000000a00 */
[----:B------:R-:W-:Y:S01]  /*0800*/  I2FP.F32.U32 R5, R8 ;  /* 0x0000000800057245 */ /* 0x000fe20000201000 */
[----:B------:R-:W-:Y:S01]  /*0810*/  ULDC UR4, c[0x0][0x150] ;  /* 0x0000540000047ab9 */ /* 0x000fe20000000800 */
[----:B------:R-:W-:Y:S02]  /*0820*/  SHF.R.U32.HI R6, RZ, R18, R7 ;  /* 0x00000012ff067219 */ /* 0x000fe40000011607 */
[----:B------:R-:W-:Y:S01]  /*0830*/  IADD3 R11, P0, RZ, -R26, RZ ;  /* 0x8000001aff0b7210 */ /* 0x000fe20007f1e0ff */
[----:B------:R-:W-:Y:S01]  /*0840*/  FMUL R5, R5, UR4 ;  /* 0x0000000405057c20 */ /* 0x000fe20008400000 */
[----:B------:R-:W-:Y:S01]  /*0850*/  ULDC UR4, c[0x0][0x154] ;  /* 0x0000550000047ab9 */ /* 0x000fe20000000800 */
[----:B------:R-:W1:Y:S02]  /*0860*/  LDC R14, c[0x0][0x618] ;  /* 0x00018600ff0e7b82 */ /* 0x000e640000000800 */
[----:B------:R-:W-:-:S02]  /*0870*/  IMAD.X R13, RZ, RZ, ~R6, P0 ;  /* 0x000000ffff0d7224 */ /* 0x000fc400000e0e06 */
[----:B------:R-:W2:Y:S01]  /*0880*/  F2I.U32.TRUNC.NTZ R5, R5 ;  /* 0x0000000500057305 */ /* 0x000ea2000020f000 */
[----:B------:R-:W-:-:S03]  /*0890*/  IMAD.WIDE.U32 R6, R11, R20, R2 ;  /* 0x000000140b067225 */ /* 0x000fc600078e0002 */
[----:B------:R-:W3:Y:S01]  /*08a0*/  LDC R9, c[0x0][0x144] ;  /* 0x00005100ff097b82 */ /* 0x000ee20000000800 */
[----:B------:R-:W-:-:S04]  /*08b0*/  IMAD R12, R13, R20, RZ ;  /* 0x000000140d0c7224 */ /* 0x000fc800078e02ff */
[----:B------:R-:W-:Y:S02]  /*08c0*/  IMAD R11, R11, R21, R12 ;  /* 0x000000150b0b7224 */ /* 0x000fe400078e020c */
[----:B------:R-:W-:Y:S01]  /*08d0*/  IMAD.MOV.U32 R12, RZ, RZ, 0x1 ;  /* 0x00000001ff0c7424 */ /* 0x000fe200078e00ff */
[----:B------:R-:W4:Y:S01]  /*08e0*/  LDC R18, c[0x0][0x608] ;  /* 0x00018200ff127b82 */ /* 0x000f220000000800 */
[----:B------:R-:W-:Y:S01]  /*08f0*/  IMAD.IADD R11, R7, 0x1, R11 ;  /* 0x00000001070b7824 */ /* 0x000fe200078e020b */
[----:B0-----:R-:W-:Y:S01]  /*0900*/  ISETP.NE.U32.AND P0, PT, R22, RZ, PT ;  /* 0x000000ff1600720c */ /* 0x001fe20003f05070 */
[----:B--2---:R-:W-:-:S03]  /*0910*/  IMAD.MOV R7, RZ, RZ, -R5 ;  /* 0x000000ffff077224 */ /* 0x004fc600078e0a05 */
[----:B------:R-:W-:Y:S02]  /*0920*/  ISETP.NE.AND.EX P0, PT, R23, RZ, PT, P0 ;  /* 0x000000ff1700720c */ /* 0x000fe40003f05300 */
[----:B------:R-:W0:Y:S01]  /*0930*/  LDC R13, c[0x0][0x658] ;  /* 0x00019600ff0d7b82 */ /* 0x000e220000000800 */
[--C-:B-1----:R-:W-:Y:S02]  /*0940*/  SHF.R.U64 R16, R6, R14, R11.reuse ;  /* 0x0000000e06107219 */ /* 0x102fe4000000120b */
[----:B------:R-:W-:Y:S02]  /*0950*/  I2FP.F32.U32 R6, R10 ;  /* 0x0000000a00067245 */ /* 0x000fe40000201000 */
[----:B------:R-:W-:-:S03]  /*0960*/  SHF.R.U32.HI R11, RZ, R14, R11 ;  /* 0x0000000eff0b7219 */ /* 0x000fc6000001160b */
[----:B------:R-:W1:Y:S01]  /*0970*/  LDC R17, c[0x0][0x148] ;  /* 0x00005200ff117b82 */ /* 0x000e620000000800 */
[----:B---3--:R-:W-:Y:S02]  /*0980*/  IMAD R5, R9, R7, R8 ;  /* 0x0000000709057224 */ /* 0x008fe400078e0208 */
[----:B------:R-:W-:Y:S01]  /*0990*/  FMUL R7, R6, UR4 ;  /* 0x0000000406077c20 */ /* 0x000fe20008400000 */
[----:B------:R-:W-:-:S03]  /*09a0*/  IMAD.MOV.U32 R6, RZ, RZ, -0x1 ;  /* 0xffffffffff067424 */ /* 0x000fc600078e00ff */
[----:B------:R2:W3:Y:S01]  /*09b0*/  F2I.U32.TRUNC.NTZ R15, R7 ;  /* 0x00000007000f7305 */ /* 0x0004e2000020f000 */
[----:B------:R-:W1:Y:S01]  /*09c0*/  LDC R21, c[0x0][0x600] ;  /* 0x00018000ff157b82 */ /* 0x000e620000000800 */
[-CC-:B----4-:R-:W-:Y:S02]  /*09d0*/  SHF.R.U64 R27, R16, R18.reuse, R11.reuse ;  /* 0x00000012101b7219 */ /* 0x190fe4000000120b */
[----:B------:R-:W-:-:S05]  /*09e0*/  SHF.R.U32.HI R8, RZ, R18, R11 ;  /* 0x00000012ff087219 */ /* 0x000fca000001160b */
[----:B------:R-:W4:Y:S01]  /*09f0*/  LDC R20, c[0x0][0x648] ;  /* 0x00019200ff147b82 */ /* 0x000f220000000800 */
[-CC-:B0-----:R-:W-:Y:S02]  /*0a00*/  SHF.R.U64 R18, R27, R13.reuse, R8.reuse ;  /* 0x0000000d1b127219 */ /* 0x181fe40000001208 */
[-C--:B------:R-:W-:Y:S02]  /*0a10*/  SHF.L.U32 R6, R6, R13.reuse, RZ ;  /* 0x0000000d06067219 */ /* 0x080fe400000006ff */
[-C--:B------:R-:W-:Y:S02]  /*0a20*/  SHF.R.U32.HI R8, RZ, R13.reuse, R8 ;  /* 0x0000000dff087219 */ /* 0x080fe40000011608 */
[----:B------:R-:W-:Y:S01]  /*0a30*/  LOP3.LUT R14, RZ, R6, RZ, 0x33, !PT ;  /* 0x00000006ff0e7212 */ /* 0x000fe200078e33ff */
[----:B------:R-:W0:Y:S01]  /*0a40*/  LDC R25, c[0x0][0x638] ;  /* 0x00018e00ff197b82 */ /* 0x000e220000000800 */
[----:B------:R-:W-:Y:S01]  /*0a50*/  SHF.L.U32 R11, R12, R13, RZ ;  /* 0x0000000d0c0b7219 */ /* 0x000fe200000006ff */
[----:B------:R-:W-:-:S02]  /*0a60*/  IMAD.MOV.U32 R6, RZ, RZ, R18 ;  /* 0x000000ffff067224 */ /* 0x000fc400078e0012 */
[----:B--2---:R-:W-:-:S04]  /*0a70*/  IMAD.MOV.U32 R7, RZ, RZ, R8 ;  /* 0x000000ffff077224 */ /* 0x004fc800078e0008 */
[----:B------:R-:W2:Y:S01]  /*0a80*/  LDC R24, c[0x0][0x610] ;  /* 0x00018400ff187b82 */ /* 0x000ea20000000800 */
[----:B---3--:R-:W-:Y:S05]  /*0a90*/  @!P0 BRA `(.L_x_6) ;  /* 0x0000000000288947 */ /* 0x008fea0003800000 */
[----:B------:R-:W3:Y:S02]  /*0aa0*/  LDC R13, c[0x0][0x64c] ;  /* 0x00019300ff0d7b82 */ /* 0x000ee40000000800 */
[----:B---3--:R-:W-:-:S05]  /*0ab0*/  IADD3 R13, P0, R18, R13, RZ ;  /* 0x0000000d120d7210 */ /* 0x008fca0007f1e0ff */
        /* <DEDUP_REMOVED lines=8> */
.L_x_6:
[----:B----4-:R-:W-:Y:S01]  /*0b40*/  SHF.R.U64 R6, R6, R20, R7 ;  /* 0x0000001406067219 */ /* 0x010fe20000001207 */
[----:B-1----:R-:W-:Y:S01]  /*0b50*/  VIADD R7, R21, 0xffffffff ;  /* 0xffffffff15077836 */ /* 0x002fe20000000000 */
[----:B------:R-:W-:Y:S01]  /*0b60*/  LOP3.LUT R14, R27, R14, RZ, 0xc0, !PT ;  /* 0x0000000e1b0e7212 */ /* 0x000fe200078ec0ff */
[----:B------:R-:W-:Y:S02]  /*0b70*/  IMAD.MOV R15, RZ, RZ, -R15 ;  /* 0x000000ffff0f7224 */ /* 0x000fe400078e0a0f */
[----:B------:R-:W-:Y:S01]  /*0b80*/  IMAD.MOV R8, RZ, RZ, -R6 ;  /* 0x000000ffff087224 */ /* 0x000fe200078e0a06 */
[----:B------:R-:W-:Y:S01]  /*0b90*/  LOP3.LUT R7, R16, R7, RZ, 0xc0, !PT ;  /* 0x0000000710077212 */ /* 0x000fe200078ec0ff */
[----:B------:R-:W-:Y:S02]  /*0ba0*/  IMAD R14, R11, R6, R14 ;  /* 0x000000060b0e7224 */ /* 0x000fe400078e020e */
[----:B------:R-:W-:Y:S02]  /*0bb0*/  @P2 IMAD R5, R17, R15, R10 ;  /* 0x0000000f11052224 */ /* 0x000fe400078e020a */
[----:B0-----:R-:W-:-:S02]  /*0bc0*/  IMAD R6, R8, R25, R18 ;  /* 0x0000001908067224 */ /* 0x001fc400078e0212 */
[----:B--2---:R-:W-:Y:S02]  /*0bd0*/  IMAD R5, R14, R24, R5 ;  /* 0x000000180e057224 */ /* 0x004fe400078e0205 */
[----:B------:R-:W-:Y:S02]  /*0be0*/  IMAD R6, R6, R21, R7 ;  /* 0x0000001506067224 */ /* 0x000fe400078e0207 */
[----:B------:R-:W-:-:S03]  /*0bf0*/  IMAD.MOV.U32 R12, RZ, RZ, 0x1 ;  /* 0x00000001ff0c7424 */ /* 0x000fc600078e00ff */
[----:B------:R-:W-:Y:S02]  /*0c00*/  SEL R7, R6, R5, !P2 ;  /* 0x0000000506077207 */ /* 0x000fe40005000000 */
[----:B------:R-:W-:Y:S01]  /*0c10*/  SEL R6, R5, R6, !P2 ;  /* 0x0000000605067207 */ /* 0x000fe20005000000 */
[----:B------:R-:W-:-:S07]  /*0c20*/  IMAD.MOV.U32 R5, RZ, RZ, R26 ;  /* 0x000000ffff057224 */ /* 0x000fce00078e001a */
.L_x_4:
[----:B------:R-:W-:-:S08]  /*0c30*/  NOP ;  /* 0x0000000000007918 */ /* 0x000fd00000000000 */
[----:B------:R-:W0:Y:S02]  /*0c40*/  USETMAXREG.TRY_ALLOC.CTAPOOL UP0, 0xe8 ;  /* 0x000000e8000079c8 */ /* 0x000e240008000600 */
[----:B0-----:R-:W-:-:S13]  /*0c50*/  PLOP3.LUT P0, PT, PT, PT, UP0, 0x80, 0x0 ;  /* 0x000000000000781c */ /* 0x001fda0003f0f008 */
[----:B------:R-:W-:Y:S05]  /*0c60*/  @!P0 BRA `(.L_x_4) ;  /* 0xfffffffc00f08947 */ /* 0x000fea000383ffff */
[----:B------:R-:W-:Y:S01]  /*0c70*/  ULDC.64 UR4, c[0x0][0x598] ;  /* 0x0001660000047ab9 */ /* 0x000fe20000000a00 */
[----:B------:R-:W-:Y:S01]  /*0c80*/  ULDC.64 UR16, c[0x0][0x208] ;  /* 0x0000820000107ab9 */ /* 0x000fe20000000a00 */
[----:B------:R-:W-:-:S04]  /*0c90*/  ISETP.NE.U32.AND P0, PT, RZ, UR4, PT ;  /* 0x00000004ff007c0c */ /* 0x000fc8000bf05070 */
[----:B------:R-:W-:-:S13]  /*0ca0*/  ISETP.NE.AND.EX P0, PT, RZ, UR5, PT, P0 ;  /* 0x00000005ff007c0c */ /* 0x000fda000bf05300 */
[----:B------:R-:W-:Y:S05]  /*0cb0*/  @!P0 BRA `(.L_x_7) ;  /* 0x00000000001c8947 */ /* 0x000fea0003800000 */
[----:B------:R-:W0:Y:S02]  /*0cc0*/  LDC.64 R8, c[0x0][0x598] ;  /* 0x00016600ff087b82 */ /* 0x000e240000000a00 */
[----:B0-----:R-:W2:Y:S02]  /*0cd0*/  LDG.E.64 R8, desc[UR16][R8.64] ;  /* 0x0000001008087981 */ /* 0x001ea4000c1e1b00 */
[----:B--2---:R-:W-:-:S04]  /*0ce0*/  ISETP.NE.U32.AND P0, PT, R8, RZ, PT ;  /* 0x000000ff0800720c */ /* 0x004fc80003f05070 */
[----:B------:R-:W-:-:S13]  /*0cf0*/  ISETP.NE.AND.EX P0, PT, R9, RZ, PT, P0 ;  /* 0x000000ff0900720c */ /* 0x000fda0003f05300 */
[----:B------:R-:W-:Y:S05]  /*0d00*/  @!P0 BRA `(.L_x_7) ;  /* 0x0000000000088947 */ /* 0x000fea0003800000 */
[----:B------:R0:W5:Y:S01]  /*0d10*/  LD.E R8, desc[UR16][R8.64] ;  /* 0x0000001008087980 */ /* 0x000162000c101900 */
[----:B------:R-:W-:Y:S05]  /*0d20*/  BRA `(.L_x_8) ;  /* 0x0000000000207947 */ /* 0x000fea0003800000 */
.L_x_7:
[----:B------:R-:W-:Y:S02]  /*0d30*/  ULDC.64 UR4, c[0x0][0x588] ;  /* 0x0001620000047ab9 */ /* 0x000fe40000000a00 */
[----:B------:R-:W-:-:S04]  /*0d40*/  ISETP.NE.U32.AND P0, PT, RZ, UR4, PT ;  /* 0x00000004ff007c0c */ /* 0x000fc8000bf05070 */
[----:B------:R-:W-:-:S13]  /*0d50*/  ISETP.NE.AND.EX P0, PT, RZ, UR5, PT, P0 ;  /* 0x00000005ff007c0c */ /* 0x000fda000bf05300 */
[----:B------:R-:W-:Y:S05]  /*0d60*/  @!P0 BRA `(.L_x_9) ;  /* 0x00000000000c8947 */ /* 0x000fea0003800000 */
[----:B------:R-:W0:Y:S02]  /*0d70*/  LDC.64 R8, c[0x0][0x588] ;  /* 0x00016200ff087b82 */ /* 0x000e240000000a00 */
[----:B0-----:R1:W5:Y:S01]  /*0d80*/  LDG.E R8, desc[UR16][R8.64] ;  /* 0x0000001008087981 */ /* 0x001362000c1e1900 */
[----:B------:R-:W-:Y:S05]  /*0d90*/  BRA `(.L_x_8) ;  /* 0x0000000000047947 */ /* 0x000fea0003800000 */
.L_x_9:
[----:B------:R-:W2:Y:S02]  /*0da0*/  LDC R8, c[0x0][0x580] ;  /* 0x00016000ff087b82 */ /* 0x000ea40000000800 */
.L_x_8:
[----:B------:R-:W-:Y:S02]  /*0db0*/  ULDC.64 UR4, c[0x0][0x5a0] ;  /* 0x0001680000047ab9 */ /* 0x000fe40000000a00 */
[----:B------:R-:W-:-:S04]  /*0dc0*/  ISETP.NE.U32.AND P0, PT, RZ, UR4, PT ;  /* 0x00000004ff007c0c */ /* 0x000fc8000bf05070 */
[----:B------:R-:W-:-:S13]  /*0dd0*/  ISETP.NE.AND.EX P0, PT, RZ, UR5, PT, P0 ;  /* 0x00000005ff007c0c */ /* 0x000fda000bf05300 */
[----:B------:R-:W-:Y:S05]  /*0de0*/  @!P0 BRA `(.L_x_10) ;  /* 0x00000000001c8947 */ /* 0x000fea0003800000 */
[----:B------:R-:W3:Y:S02]  /*0df0*/  LDC.64 R10, c[0x0][0x5a0] ;  /* 0x00016800ff0a7b82 */ /* 0x000ee40000000a00 */
[----:B---3--:R-:W3:Y:S02]  /*0e00*/  LDG.E.64 R10, desc[UR16][R10.64] ;  /* 0x000000100a0a7981 */ /* 0x008ee4000c1e1b00 */
[----:B---3--:R-:W-:-:S04]  /*0e10*/  ISETP.NE.U32.AND P0, PT, R10, RZ, PT ;  /* 0x000000ff0a00720c */ /* 0x008fc80003f05070 */
[----:B------:R-:W-:-:S13]  /*0e20*/  ISETP.NE.AND.EX P0, PT, R11, RZ, PT, P0 ;  /* 0x000000ff0b00720c */ /* 0x000fda0003f05300 */
[----:B------:R-:W-:Y:S05]  /*0e30*/  @!P0 BRA `(.L_x_10) ;  /* 0x0000000000088947 */ /* 0x000fea0003800000 */
[----:B01----:R0:W5:Y:S01]  /*0e40*/  LD.E R9, desc[UR16][R10.64] ;  /* 0x000000100a097980 */ /* 0x003162000c101900 */
[----:B------:R-:W-:Y:S05]  /*0e50*/  BRA `(.L_x_11) ;  /* 0x0000000000207947 */ /* 0x000fea0003800000 */
.L_x_10:
[----:B------:R-:W-:Y:S02]  /*0e60*/  ULDC.64 UR4, c[0x0][0x590] ;  /* 0x0001640000047ab9 */ /* 0x000fe40000000a00 */
[----:B------:R-:W-:-:S04]  /*0e70*/  ISETP.NE.U32.AND P0, PT, RZ, UR4, PT ;  /* 0x00000004ff007c0c */ /* 0x000fc8000bf05070 */
[----:B------:R-:W-:-:S13]  /*0e80*/  ISETP.NE.AND.EX P0, PT, RZ, UR5, PT, P0 ;  /* 0x00000005ff007c0c */ /* 0x000fda000bf05300 */
[----:B------:R-:W-:Y:S05]  /*0e90*/  @!P0 BRA `(.L_x_12) ;  /* 0x00000000000c8947 */ /* 0x000fea0003800000 */
[----:B------:R-:W0:Y:S02]  /*0ea0*/  LDC.64 R10, c[0x0][0x590] ;  /* 0x00016400ff0a7b82 */ /* 0x000e240000000a00 */
[----:B01----:R1:W5:Y:S01]  /*0eb0*/  LDG.E R9, desc[UR16][R10.64] ;  /* 0x000000100a097981 */ /* 0x003362000c1e1900 */
[----:B------:R-:W-:Y:S05]  /*0ec0*/  BRA `(.L_x_11) ;  /* 0x0000000000047947 */ /* 0x000fea0003800000 */
.L_x_12:
[----:B01----:R-:W3:Y:S02]  /*0ed0*/  LDC R9, c[0x0][0x584] ;  /* 0x00016100ff097b82 */ /* 0x003ee40000000800 */
.L_x_11:
[----:B------:R-:W-:-:S13]  /*0ee0*/  LOP3.LUT P0, RZ, R12, 0xff, RZ, 0xc0, !PT ;  /* 0x000000ff0cff7812 */ /* 0x000fda000780c0ff */
[----:B------:R-:W-:Y:S05]  /*0ef0*/  @!P0 EXIT ;  /* 0x000000000000894d */ /* 0x000fea0003800000 */
[----:B------:R-:W-:Y:S01]  /*0f00*/  ULDC UR4, c[0x0][0x28c] ;  /* 0x0000a30000047ab9 */ /* 0x000fe20000000800 */
[----:B------:R-:W-:Y:S01]  /*0f10*/  LOP3.LUT R138, R4, 0x1, RZ, 0xfc, !PT ;  /* 0x00000001048a7812 */ /* 0x000fe200078efcff */
[----:B------:R-:W-:-:S04]  /*0f20*/  UIADD3 UR4, UR4, 0x3f, URZ ;  /* 0x0000003f04047890 */ /* 0x000fc8000fffe03f */
[----:B------:R-:W-:-:S04]  /*0f30*/  USHF.R.S32.HI UR5, URZ, 0x1f, UR4 ;  /* 0x0000001f3f057899 */ /* 0x000fc80008011404 */
[----:B------:R-:W-:-:S03]  /*0f40*/  ULEA.HI UR5, UR5, UR4, URZ, 0x6 ;  /* 0x0000000405057291 */ /* 0x000fc6000f8f303f */
[----:B------:R-:W-:Y:S01]  /*0f50*/  UMOV UR4, URZ ;  /* 0x0000003f00047c82 */ /* 0x000fe20008000000 */
[----:B------:R-:W-:-:S03]  /*0f60*/  USHF.R.S32.HI UR9, URZ, 0x6, UR5 ;  /* 0x000000063f097899 */ /* 0x000fc60008011405 */
[----:B------:R-:W-:-:S09]  /*0f70*/  UMOV UR5, URZ ;  /* 0x0000003f00057c82 */ /* 0x000fd20008000000 */
.L_x_165:
[----:B01----:R-:W-:Y:S01]  /*0f80*/  LOP3.LUT R10, R0, 0x80, RZ, 0xc0, !PT ;  /* 0x00000080000a7812 */ /* 0x003fe200078ec0ff */
[----:B------:R-:W0:Y:S01]  /*0f90*/  S2UR UR13, SR_CgaCtaId ;  /* 0x00000000000d79c3 */ /* 0x000e220000008800 */
[----:B------:R-:W-:Y:S01]  /*0fa0*/  UMOV UR12, 0x400 ;  /* 0x00000400000c7882 */ /* 0x000fe20000000000 */
[----:B------:R-:W-:Y:S01]  /*0fb0*/  UMOV UR6, URZ ;  /* 0x0000003f00067c82 */ /* 0x000fe20008000000 */
[----:B------:R-:W-:Y:S01]  /*0fc0*/  SHF.R.U32.HI R10, RZ, 0x7, R10 ;  /* 0x00000007ff0a7819 */ /* 0x000fe2000001160a */
[----:B------:R-:W-:Y:S01]  /*0fd0*/  UMOV UR7, URZ ;  /* 0x0000003f00077c82 */ /* 0x000fe20008000000 */
[----:B------:R-:W-:Y:S01]  /*0fe0*/  UMOV UR18, UR5 ;  /* 0x0000000500127c82 */ /* 0x000fe20008000000 */
[----:B------:R-:W-:Y:S02]  /*0ff0*/  CS2R R14, SRZ ;  /* 0x00000000000e7805 */ /* 0x000fe4000001ff00 */
[----:B------:R-:W-:Y:S01]  /*1000*/  CS2R R12, SRZ ;  /* 0x00000000000c7805 */ /* 0x000fe2000001ff00 */
[----:B------:R-:W1:Y:S01]  /*1010*/  LDC R11, c[0x0][0x28c] ;  /* 0x0000a300ff0b7b82 */ /* 0x000e620000000800 */
[----:B------:R-:W4:Y:S01]  /*1020*/  SHFL.IDX PT, R10, R10, RZ, 0x1f ;  /* 0x00001fff0a0a7589 */ /* 0x000f2200000e0000 */
[----:B------:R-:W-:-:S02]  /*1030*/  CS2R R16, SRZ ;  /* 0x0000000000107805 */ /* 0x000fc4000001ff00 */
[----:B------:R-:W-:Y:S02]  /*1040*/  CS2R R18, SRZ ;  /* 0x0000000000127805 */ /* 0x000fe4000001ff00 */
[----:B------:R-:W-:Y:S02]  /*1050*/  CS2R R20, SRZ ;  /* 0x0000000000147805 */ /* 0x000fe4000001ff00 */
[----:B------:R-:W-:Y:S02]  /*1060*/  CS2R R22, SRZ ;  /* 0x0000000000167805 */ /* 0x000fe4000001ff00 */
[----:B------:R-:W-:Y:S02]  /*1070*/  CS2R R88, SRZ ;  /* 0x0000000000587805 */ /* 0x000fe4000001ff00 */
[----:B------:R-:W-:Y:S02]  /*1080*/  CS2R R90, SRZ ;  /* 0x00000000005a7805 */ /* 0x000fe4000001ff00 */
        /* <DEDUP_REMOVED lines=16> */
[----:B-1----:R-:W-:Y:S02]  /*1190*/  ISETP.GE.AND P0, PT, R11, 0x1, PT ;  /* 0x000000010b00780c */ /* 0x002fe40003f06270 */
[----:B------:R-:W-:Y:S02]  /*11a0*/  CS2R R124, SRZ ;  /* 0x00000000007c7805 */ /* 0x000fe4000001ff00 */
[----:B----4-:R-:W-:-:S02]  /*11b0*/  R2UR UR8, R10 ;  /* 0x000000000a0872ca */ /* 0x010fc400000e0000 */
[----:B------:R-:W-:Y:S02]  /*11c0*/  CS2R R126, SRZ ;  /* 0x00000000007e7805 */ /* 0x000fe4000001ff00 */
[----:B------:R-:W-:Y:S02]  /*11d0*/  CS2R R128, SRZ ;  /* 0x0000000000807805 */ /* 0x000fe4000001ff00 */
[----:B------:R-:W-:Y:S02]  /*11e0*/  CS2R R130, SRZ ;  /* 0x0000000000827805 */ /* 0x000fe4000001ff00 */
[----:B------:R-:W-:Y:S02]  /*11f0*/  CS2R R132, SRZ ;  /* 0x0000000000847805 */ /* 0x000fe4000001ff00 */
[----:B------:R-:W-:Y:S02]  /*1200*/  CS2R R134, SRZ ;  /* 0x0000000000867805 */ /* 0x000fe4000001ff00 */
[----:B------:R-:W-:Y:S01]  /*1210*/  CS2R R136, SRZ ;  /* 0x0000000000887805 */ /* 0x000fe2000001ff00 */
[----:B------:R-:W-:Y:S01]  /*1220*/  IMAD.MOV.U32 R139, RZ, RZ, RZ ;  /* 0x000000ffff8b7224 */ /* 0x000fe200078e00ff */
[----:B------:R-:W-:Y:S01]  /*1230*/  CS2R R24, SRZ ;  /* 0x0000000000187805 */ /* 0x000fe2000001ff00 */
[----:B------:R-:W-:Y:S01]  /*1240*/  IMAD.MOV.U32 R141, RZ, RZ, RZ ;  /* 0x000000ffff8d7224 */ /* 0x000fe200078e00ff */
[----:B---3--:R-:W-:Y:S01]  /*1250*/  CS2R R26, SRZ ;  /* 0x00000000001a7805 */ /* 0x008fe2000001ff00 */
[----:B------:R-:W-:Y:S01]  /*1260*/  IMAD.U32 R142, RZ, RZ, UR4 ;  /* 0x00000004ff8e7e24 */ /* 0x000fe2000f8e00ff */
[----:B------:R-:W-:Y:S01]  /*1270*/  CS2R R28, SRZ ;  /* 0x00000000001c7805 */ /* 0x000fe2000001ff00 */
[----:B------:R-:W-:Y:S01]  /*1280*/  ULEA.HI UR10, UR8, UR8, URZ, 0x1 ;  /* 0x00000008080a7291 */ /* 0x000fe2000f8f083f */
[----:B------:R-:W-:-:S02]  /*1290*/  CS2R R30, SRZ ;  /* 0x00000000001e7805 */ /* 0x000fc4000001ff00 */
[----:B------:R-:W-:Y:S02]  /*12a0*/  CS2R R32, SRZ ;  /* 0x0000000000207805 */ /* 0x000fe4000001ff00 */
[----:B------:R-:W-:Y:S01]  /*12b0*/  CS2R R34, SRZ ;  /* 0x0000000000227805 */ /* 0x000fe2000001ff00 */
[----:B------:R-:W-:Y:S01]  /*12c0*/  ULOP3.LUT UR11, UR10, 0xffffe, URZ, 0xc0, !UPT ;  /* 0x000ffffe0a0b7892 */ /* 0x000fe2000f8ec03f */
[----:B------:R-:W-:Y:S01]  /*12d0*/  CS2R R36, SRZ ;  /* 0x0000000000247805 */ /* 0x000fe2000001ff00 */
[----:B0-----:R-:W-:Y:S01]  /*12e0*/  ULEA UR10, UR13, UR12, 0x18 ;  /* 0x0000000c0d0a7291 */ /* 0x001fe2000f8ec03f */
[----:B------:R-:W-:Y:S01]  /*12f0*/  CS2R R38, SRZ ;  /* 0x0000000000267805 */ /* 0x000fe2000001ff00 */
[----:B------:R-:W-:Y:S01]  /*1300*/  UIADD3 UR11, UR8, -UR11, URZ ;  /* 0x8000000b080b7290 */ /* 0x000fe2000fffe03f */
[----:B------:R-:W-:Y:S02]  /*1310*/  CS2R R40, SRZ ;  /* 0x0000000000287805 */ /* 0x000fe4000001ff00 */
[----:B------:R-:W-:Y:S01]  /*1320*/  CS2R R42, SRZ ;  /* 0x00000000002a7805 */ /* 0x000fe2000001ff00 */
[----:B------:R-:W-:Y:S01]  /*1330*/  UMOV UR8, URZ ;  /* 0x0000003f00087c82 */ /* 0x000fe20008000000 */
[----:B------:R-:W-:Y:S01]  /*1340*/  ULEA UR11, UR11, UR10, 0xc ;  /* 0x0000000a0b0b7291 */ /* 0x000fe2000f8e603f */
[----:B------:R-:W-:-:S02]  /*1350*/  CS2R R44, SRZ ;  /* 0x00000000002c7805 */ /* 0x000fc4000001ff00 */
[----:B------:R-:W-:Y:S02]  /*1360*/  CS2R R46, SRZ ;  /* 0x00000000002e7805 */ /* 0x000fe4000001ff00 */
[----:B------:R-:W-:Y:S01]  /*1370*/  CS2R R48, SRZ ;  /* 0x0000000000307805 */ /* 0x000fe2000001ff00 */
[----:B------:R-:W-:Y:S01]  /*1380*/  UIADD3 UR11, UR11, 0x180, URZ ;  /* 0x000001800b0b7890 */ /* 0x000fe2000fffe03f */
[----:B------:R-:W-:Y:S02]  /*1390*/  CS2R R50, SRZ ;  /* 0x0000000000327805 */ /* 0x000fe4000001ff00 */
[----:B------:R-:W-:Y:S02]  /*13a0*/  CS2R R52, SRZ ;  /* 0x0000000000347805 */ /* 0x000fe4000001ff00 */
[----:B------:R-:W-:Y:S01]  /*13b0*/  CS2R R54, SRZ ;  /* 0x0000000000367805 */ /* 0x000fe2000001ff00 */
[----:B------:R-:W-:Y:S01]  /*13c0*/  USHF.R.U32.HI UR11, URZ, 0x4, UR11 ;  /* 0x000000043f0b7899 */ /* 0x000fe2000801160b */
[----:B------:R-:W-:-:S02]  /*13d0*/  CS2R R56, SRZ ;  /* 0x0000000000387805 */ /* 0x000fc4000001ff00 */
[----:B------:R-:W-:Y:S02]  /*13e0*/  CS2R R58, SRZ ;  /* 0x00000000003a7805 */ /* 0x000fe4000001ff00 */
[----:B------:R-:W-:Y:S01]  /*13f0*/  CS2R R60, SRZ ;  /* 0x00000000003c7805 */ /* 0x000fe2000001ff00 */
[----:B------:R-:W-:Y:S01]  /*1400*/  ULOP3.LUT UR11, UR11, 0x3fff, URZ, 0xc0, !UPT ;  /* 0x00003fff0b0b7892 */ /* 0x000fe2000f8ec03f */
        /* <DEDUP_REMOVED lines=12> */
[----:B------:R-:W-:Y:S01]  /*14d0*/  CS2R R86, SRZ ;  /* 0x0000000000567805 */ /* 0x000fe2000001ff00 */
[----:B------:R-:W-:Y:S06]  /*14e0*/  @!P0 BRA `(.L_x_13) ;  /* 0x0000000800308947 */ /* 0x000fec0003800000 */
[----:B------:R-:W-:-:S13]  /*14f0*/  ISETP.NE.AND P1, PT, R138, 0x3, PT ;  /* 0x000000038a00780c */ /* 0x000fda0003f25270 */
[----:B------:R-:W-:Y:S05]  /*1500*/  @!P1 BRA `(.L_x_14) ;  /* 0x0000000000049947 */ /* 0x000fea0003800000 */
[----:B------:R-:W-:Y:S01]  /*1510*/  BPT.TRAP 0x1 ;  /* 0x000000040000795c */ /* 0x000fe20000300000 */
.L_x_14:
[----:B------:R-:W-:Y:S01]  /*1520*/  ULEA UR6, UR5, UR10, 0x3 ;  /* 0x0000000a05067291 */ /* 0x000fe2000f8e183f */
[----:B------:R-:W-:-:S05]  /*1530*/  IMAD.U32 R10, RZ, RZ, UR4 ;  /* 0x00000004ff0a7e24 */ /* 0x000fca000f8e00ff */
[----:B------:R-:W-:-:S04]  /*1540*/  SHF.L.U32 R10, R10, 0x1f, RZ ;  /* 0x0000001f0a0a7819 */ /* 0x000fc800000006ff */
[----:B------:R0:W1:Y:S01]  /*1550*/  SYNCS.PHASECHK.TRANS64.TRYWAIT P0, [UR6], R10 ;  /* 0x0000000aff0075a7 */ /* 0x0000620008000146 */
[----:B------:R-:W-:Y:S05]  /*1560*/  @!P1 BRA `(.L_x_15) ;  /* 0x0000000000049947 */ /* 0x000fea0003800000 */
[----:B------:R-:W-:Y:S01]  /*1570*/  BPT.TRAP 0x1 ;  /* 0x000000040000795c */ /* 0x000fe20000300000 */
.L_x_15:
[----:B-1----:R-:W-:Y:S05]  /*1580*/  @P0 BRA `(.L_x_16) ;  /* 0x0000000000080947 */ /* 0x002fea0003800000 */
[----:B------:R-:W1:Y:S02]  /*1590*/  SYNCS.PHASECHK.TRANS64.TRYWAIT P0, [UR6], R10 ;  /* 0x0000000aff0075a7 */ /* 0x000e640008000146 */
[----:B-1----:R-:W-:Y:S05]  /*15a0*/  @!P0 BRA `(.L_x_17) ;  /* 0x0000007c00808947 */ /* 0x002fea0003800000 */
.L_x_16:
[----:B------:R-:W-:Y:S01]  /*15b0*/  UIADD3 UR6, UR10, 0xe180, URZ ;  /* 0x0000e1800a067890 */ /* 0x000fe2000fffe03f */
[----:B------:R-:W-:Y:S01]  /*15c0*/  WARPGROUP.ARRIVE ;  /* 0x00000000000079c5 */ /* 0x000fe20000000000 */
[----:B------:R-:W-:Y:S01]  /*15d0*/  ULOP3.LUT UR12, UR11, 0x10000, URZ, 0xfc, !UPT ;  /* 0x000100000b0c7892 */ /* 0x000fe2000f8efc3f */
[----:B------:R-:W-:Y:S01]  /*15e0*/  CS2R R14, SRZ ;  /* 0x00000000000e7805 */ /* 0x000fe2000001ff00 */
[----:B------:R-:W-:Y:S01]  /*15f0*/  USHF.R.U32.HI UR6, URZ, 0x4, UR6 ;  /* 0x000000043f067899 */ /* 0x000fe20008011606 */
[----:B------:R-:W-:Y:S01]  /*1600*/  CS2R R12, SRZ ;  /* 0x00000000000c7805 */ /* 0x000fe2000001ff00 */
[----:B------:R-:W-:Y:S01]  /*1610*/  ULEA UR12, UR5, UR12, 0x9 ;  /* 0x0000000c050c7291 */ /* 0x000fe2000f8e483f */
[----:B------:R-:W-:Y:S01]  /*1620*/  CS2R R16, SRZ ;  /* 0x0000000000107805 */ /* 0x000fe2000001ff00 */
[----:B------:R-:W-:Y:S01]  /*1630*/  ULOP3.LUT UR6, UR6, 0x3fff, URZ, 0xc0, !UPT ;  /* 0x00003fff06067892 */ /* 0x000fe2000f8ec03f */
[----:B------:R-:W-:Y:S01]  /*1640*/  CS2R R18, SRZ ;  /* 0x0000000000127805 */ /* 0x000fe2000001ff00 */
[----:B------:R-:W-:Y:S01]  /*1650*/  UMOV UR13, 0x80000020 ;  /* 0x80000020000d7882 */ /* 0x000fe20000000000 */
[----:B------:R-:W-:Y:S01]  /*1660*/  UMOV UR15, 0x80000020 ;  /* 0x80000020000f7882 */ /* 0x000fe20000000000 */
[----:B------:R-:W-:Y:S01]  /*1670*/  ULOP3.LUT UR6, UR6, 0x10000, URZ, 0xfc, !UPT ;  /* 0x0001000006067892 */ /* 0x000fe2000f8efc3f */
[----:B------:R-:W-:Y:S01]  /*1680*/  CS2R R20, SRZ ;  /* 0x0000000000147805 */ /* 0x000fe2000001ff00 */
[----:B------:R-:W-:Y:S01]  /*1690*/  ULDC UR7, c[0x0][0x50c] ;  /* 0x0001430000077ab9 */ /* 0x000fe20000000800 */
[----:B------:R-:W-:Y:S01]  /*16a0*/  CS2R R22, SRZ ;  /* 0x0000000000167805 */ /* 0x000fe2000001ff00 */
[----:B------:R-:W-:Y:S01]  /*16b0*/  ULEA UR14, UR5, UR6, 0x9 ;  /* 0x00000006050e7291 */ /* 0x000fe2000f8e483f */
[----:B------:R-:W-:Y:S01]  /*16c0*/  CS2R R88, SRZ ;  /* 0x0000000000587805 */ /* 0x000fe2000001ff00 */
[----:B------:R-:W-:Y:S01]  /*16d0*/  UISETP.NE.AND UP0, UPT, UR7, 0x2, UPT ;  /* 0x000000020700788c */ /* 0x000fe2000bf05270 */
[----:B------:R-:W-:Y:S01]  /*16e0*/  CS2R R90, SRZ ;  /* 0x00000000005a7805 */ /* 0x000fe2000001ff00 */
[----:B------:R-:W-:Y:S01]  /*16f0*/  UMOV UR6, 0x2 ;  /* 0x0000000200067882 */ /* 0x000fe20000000000 */
[----:B------:R-:W-:Y:S01]  /*1700*/  CS2R R92, SRZ ;  /* 0x00000000005c7805 */ /* 0x000fe2000001ff00 */
[----:B------:R-:W-:Y:S01]  /*1710*/  USEL UR7, URZ, 0x1, UP0 ;  /* 0x000000013f077887 */ /* 0x000fe20008000000 */
[----:B------:R-:W-:-:S02]  /*1720*/  CS2R R94, SRZ ;  /* 0x00000000005e7805 */ /* 0x000fc4000001ff00 */
[----:B------:R-:W-:Y:S01]  /*1730*/  CS2R R96, SRZ ;  /* 0x0000000000607805 */ /* 0x000fe2000001ff00 */
[----:B------:R-:W-:Y:S01]  /*1740*/  QGMMA.64x128x32.F32.E5M2.E5M2 R24, gdesc[UR12], RZ, !UPT ;  /* 0x01e000000c1879f3 */ /* 0x000fe2000c7038ff */
[----:B------:R-:W-:Y:S01]  /*1750*/  UIADD3 UR12, UR12, 0x2, URZ ;  /* 0x000000020c0c7890 */ /* 0x000fe2000fffe03f */
[----:B------:R-:W-:Y:S02]  /*1760*/  CS2R R98, SRZ ;  /* 0x0000000000627805 */ /* 0x000fe4000001ff00 */
[----:B------:R-:W-:Y:S01]  /*1770*/  ISETP.NE.AND P0, PT, RZ, UR7, PT ;  /* 0x00000007ff007c0c */ /* 0x000fe2000bf05270 */
[----:B------:R-:W-:Y:S01]  /*1780*/  UIADD3 UR14, UR14, 0x2, URZ ;  /* 0x000000020e0e7890 */ /* 0x000fe2000fffe03f */
[----:B------:R-:W-:Y:S01]  /*1790*/  CS2R R100, SRZ ;  /* 0x0000000000647805 */ /* 0x000fe2000001ff00 */
[----:B------:R-:W-:Y:S01]  /*17a0*/  UMOV UR13, 0x80000020 ;  /* 0x80000020000d7882 */ /* 0x000fe20000000000 */
[----:B------:R-:W-:Y:S01]  /*17b0*/  UMOV UR15, 0x80000020 ;  /* 0x80000020000f7882 */ /* 0x000fe20000000000 */
        /* <DEDUP_REMOVED lines=17> */
[----:B------:R-:W-:Y:S01]  /*18d0*/  CS2R R136, SRZ ;  /* 0x0000000000887805 */ /* 0x000fe2000001ff00 */
[----:B------:R-:W-:Y:S02]  /*18e0*/  IMAD.MOV.U32 R139, RZ, RZ, RZ ;  /* 0x000000ffff8b7224 */ /* 0x000fe400078e00ff */
[----:B------:R-:W-:Y:S01]  /*18f0*/  IMAD.MOV.U32 R141, RZ, RZ, RZ ;  /* 0x000000ffff8d7224 */ /* 0x000fe200078e00ff */
[----:B------:R-:W-:Y:S01]  /*1900*/  QGMMA.64x128x32.F32.E5M2.E5M2 R24, gdesc[UR12], R24, gsb0 ;  /* 0x01e000000c1879f3 */ /* 0x000fe20008003818 */
[----:B------:R-:W-:Y:S05]  /*1910*/  @!P0 BRA `(.L_x_18) ;  /* 0x0000000400088947 */ /* 0x000fea0003800000 */
[----:B------:R-:W-:Y:S02]  /*1920*/  WARPGROUP.DEPBAR.LE gsb0, 0x0 ;  /* 0x00008000000079c5 */ /* 0x000fe40000010000 */
[----:B------:R-:W-:-:S01]  /*1930*/  FADD R141, RZ, R24 ;  /* 0x00000018ff8d7221 */ /* 0x000fc20000000000 */
[----:B------:R-:W-:Y:S01]  /*1940*/  FADD R136, RZ, R25 ;  /* 0x00000019ff887221 */ /* 0x000fe20000000000 */
        /* <DEDUP_REMOVED lines=62> */
[----:B------:R-:W-:-:S06]  /*1d30*/  UMOV UR6, URZ ;  /* 0x0000003f00067c82 */ /* 0x000fcc0008000000 */
.L_x_18:
[----:B------:R-:W-:-:S04]  /*1d40*/  UIADD3 UR18, UR5, 0x1, URZ ;  /* 0x0000000105127890 */ /* 0x000fc8000fffe03f */
[----:B------:R-:W-:-:S04]  /*1d50*/  UISETP.NE.AND UP0, UPT, UR18, 0x7, UPT ;  /* 0x000000071200788c */ /* 0x000fc8000bf05270 */
[----:B------:R-:W-:Y:S02]  /*1d60*/  USEL UR8, URZ, 0x1, UP0 ;  /* 0x000000013f087887 */ /* 0x000fe40008000000 */
[----:B------:R-:W-:Y:S02]  /*1d70*/  USEL UR18, UR18, URZ, UP0 ;  /* 0x0000003f12127287 */ /* 0x000fe40008000000 */
[----:B------:R-:W-:-:S06]  /*1d80*/  ULOP3.LUT UR8, UR4, UR8, URZ, 0x3c, !UPT ;  /* 0x0000000804087292 */ /* 0x000fcc000f8e3c3f */
[----:B------:R-:W-:Y:S01]  /*1d90*/  IMAD.U32 R142, RZ, RZ, UR8 ;  /* 0x00000008ff8e7e24 */ /* 0x000fe2000f8e00ff */
[----:B------:R-:W-:-:S06]  /*1da0*/  UMOV UR8, 0x1 ;  /* 0x0000000100087882 */ /* 0x000fcc0000000000 */
.L_x_13:
[----:B------:R-:W-:-:S04]  /*1db0*/  UISETP.LT.AND UP0, UPT, UR9, 0x1, UPT ;  /* 0x000000010900788c */ /* 0x000fc8000bf01270 */
[----:B------:R-:W-:-:S04]  /*1dc0*/  USEL UR12, UR9, 0x1, UP0 ;  /* 0x00000001090c7887 */ /* 0x000fc80008000000 */
[----:B------:R-:W-:-:S04]  /*1dd0*/  UIADD3 UR12, UR9, -UR12, URZ ;  /* 0x8000000c090c7290 */ /* 0x000fc8000fffe03f */
[----:B------:R-:W-:-:S06]  /*1de0*/  UISETP.GE.AND UP0, UPT, UR12, 0x1, UPT ;  /* 0x000000010c00788c */ /* 0x000fcc000bf06270 */
[----:B------:R-:W-:-:S13]  /*1df0*/  PLOP3.LUT P0, PT, PT, PT, UP0, 0x80, 0x0 ;  /* 0x000000000000781c */ /* 0x000fda0003f0f008 */
[----:B------:R-:W-:Y:S05]  /*1e00*/  @!P0 BRA `(.L_x_19) ;  /* 0x0000000800048947 */ /* 0x000fea0003800000 */
[----:B01----:R-:W-:Y:S01]  /*1e10*/  IMAD.U32 R10, RZ, RZ, UR12 ;  /* 0x0000000cff0a7e24 */ /* 0x003fe2000f8e00ff */
[----:B------:R-:W-:Y:S01]  /*1e20*/  UMOV UR19, UR5 ;  /* 0x0000000500137c82 */ /* 0x000fe20008000000 */
[----:B------:R-:W-:-:S05]  /*1e30*/  ULDC UR20, c[0x0][0x50c] ;  /* 0x0001430000147ab9 */ /* 0x000fca0000000800 */
.L_x_27:
[----:B------:R-:W-:-:S13]  /*1e40*/  ISETP.NE.AND P1, PT, R138, 0x3, PT ;  /* 0x000000038a00780c */ /* 0x000fda0003f25270 */
[----:B01----:R-:W-:Y:S05]  /*1e50*/  @!P1 BRA `(.L_x_20) ;  /* 0x0000000000049947 */ /* 0x003fea0003800000 */
[----:B------:R-:W-:Y:S01]  /*1e60*/  BPT.TRAP 0x1 ;  /* 0x000000040000795c */ /* 0x000fe20000300000 */
.L_x_20:
[----:B------:R-:W0:Y:S01]  /*1e70*/  S2UR UR12, SR_CgaCtaId ;  /* 0x00000000000c79c3 */ /* 0x000e220000008800 */
[----:B------:R-:W-:Y:S01]  /*1e80*/  UMOV UR10, 0x400 ;  /* 0x00000400000a7882 */ /* 0x000fe20000000000 */
[----:B------:R-:W-:Y:S01]  /*1e90*/  SHF.L.U32 R11, R142, 0x1f, RZ ;  /* 0x0000001f8e0b7819 */ /* 0x000fe200000006ff */
[----:B0-----:R-:W-:-:S04]  /*1ea0*/  ULEA UR10, UR12, UR10, 0x18 ;  /* 0x0000000a0c0a7291 */ /* 0x001fc8000f8ec03f */
[----:B------:R-:W-:-:S09]  /*1eb0*/  ULEA UR12, UR18, UR10, 0x3 ;  /* 0x0000000a120c7291 */ /* 0x000fd2000f8e183f */
[----:B------:R0:W1:Y:S01]  /*1ec0*/  SYNCS.PHASECHK.TRANS64.TRYWAIT P0, [UR12], R11 ;  /* 0x0000000bff0075a7 */ /* 0x000062000800014c */
[----:B------:R-:W-:Y:S05]  /*1ed0*/  @!P1 BRA `(.L_x_21) ;  /* 0x0000000000049947 */ /* 0x000fea0003800000 */
[----:B------:R-:W-:Y:S01]  /*1ee0*/  BPT.TRAP 0x1 ;  /* 0x000000040000795c */ /* 0x000fe20000300000 */
.L_x_21:
[----:B-1----:R-:W-:Y:S05]  /*1ef0*/  @P0 BRA `(.L_x_22) ;  /* 0x0000000000080947 */ /* 0x002fea0003800000 */
[----:B------:R-:W1:Y:S02]  /*1f00*/  SYNCS.PHASECHK.TRANS64.TRYWAIT P0, [UR12], R11 ;  /* 0x0000000bff0075a7 */ /* 0x000e64000800014c */
[----:B-1----:R-:W-:Y:S05]  /*1f10*/  @!P0 BRA `(.L_x_23) ;  /* 0x00000074003c8947 */ /* 0x002fea0003800000 */
.L_x_22:
[----:B------:R-:W-:Y:S01]  /*1f20*/  UIADD3 UR12, UR10, 0xe180, URZ ;  /* 0x0000e1800a0c7890 */ /* 0x000fe2000fffe03f */
[----:B------:R-:W-:Y:S01]  /*1f30*/  WARPGROUP.ARRIVE ;  /* 0x00000000000079c5 */ /* 0x000fe20000000000 */
[----:B------:R-:W-:Y:S02]  /*1f40*/  UISETP.NE.AND UP0, UPT, UR7, URZ, UPT ;  /* 0x0000003f0700728c */ /* 0x000fe4000bf05270 */
[----:B------:R-:W-:Y:S02]  /*1f50*/  USHF.R.U32.HI UR12, URZ, 0x4, UR12 ;  /* 0x000000043f0c7899 */ /* 0x000fe4000801160c */
[----:B------:R-:W-:Y:S02]  /*1f60*/  USEL UR8, UR8, URZ, !UP0 ;  /* 0x0000003f08087287 */ /* 0x000fe4000c000000 */
[----:B------:R-:W-:Y:S02]  /*1f70*/  ULOP3.LUT UR7, UR12, 0x3fff, URZ, 0xc0, !UPT ;  /* 0x00003fff0c077892 */ /* 0x000fe4000f8ec03f */
[----:B------:R-:W-:-:S02]  /*1f80*/  ULOP3.LUT UR12, UR11, 0x10000, URZ, 0xfc, !UPT ;  /* 0x000100000b0c7892 */ /* 0x000fc4000f8efc3f */
[----:B------:R-:W-:Y:S02]  /*1f90*/  ULOP3.LUT UR7, UR7, 0x10000, URZ, 0xfc, !UPT ;  /* 0x0001000007077892 */ /* 0x000fe4000f8efc3f */
[----:B------:R-:W-:Y:S02]  /*1fa0*/  UISETP.NE.U32.AND UP0, UPT, UR8, URZ, UPT ;  /* 0x0000003f0800728c */ /* 0x000fe4000bf05070 */
[----:B------:R-:W-:Y:S02]  /*1fb0*/  ULEA UR12, UR18, UR12, 0x9 ;  /* 0x0000000c120c7291 */ /* 0x000fe4000f8e483f */
[----:B------:R-:W-:Y:S01]  /*1fc0*/  ULEA UR14, UR18, UR7, 0x9 ;  /* 0x00000007120e7291 */ /* 0x000fe2000f8e483f */
[----:B------:R-:W-:Y:S01]  /*1fd0*/  UMOV UR13, 0x80000020 ;  /* 0x80000020000d7882 */ /* 0x000fe20000000000 */
[----:B------:R-:W-:Y:S01]  /*1fe0*/  UMOV UR15, 0x80000020 ;  /* 0x80000020000f7882 */ /* 0x000fe20000000000 */
[----:B------:R-:W-:-:S06]  /*1ff0*/  UIADD3 UR6, UR6, 0x2, URZ ;  /* 0x0000000206067890 */ /* 0x000fcc000fffe03f */
[----:B------:R-:W-:Y:S01]  /*2000*/  QGMMA.64x128x32.F32.E5M2.E5M2 R24, gdesc[UR12], R24, UP0 ;  /* 0x01e000000c1879f3 */ /* 0x000fe2000bf03818 */
[----:B------:R-:W-:Y:S02]  /*2010*/  UIADD3 UR12, UR12, 0x2, URZ ;  /* 0x000000020c0c7890 */ /* 0x000fe4000fffe03f */
[----:B------:R-:W-:Y:S01]  /*2020*/  UIADD3 UR14, UR14, 0x2, URZ ;  /* 0x000000020e0e7890 */ /* 0x000fe2000fffe03f */
[----:B------:R-:W-:Y:S01]  /*2030*/  UMOV UR13, 0x80000020 ;  /* 0x80000020000d7882 */ /* 0x000fe20000000000 */
[----:B------:R-:W-:Y:S01]  /*2040*/  UMOV UR15, 0x80000020 ;  /* 0x80000020000f7882 */ /* 0x000fe20000000000 */
[----:B------:R-:W-:-:S04]  /*2050*/  UISETP.NE.AND UP0, UPT, UR6, UR20, UPT ;  /* 0x000000140600728c */ /* 0x000fc8000bf05270 */
[----:B------:R-:W-:-:S06]  /*2060*/  USEL UR7, URZ, 0x1, UP0 ;  /* 0x000000013f077887 */ /* 0x000fcc0008000000 */
[----:B------:R-:W-:Y:S01]  /*2070*/  ISETP.NE.AND P0, PT, RZ, UR7, PT ;  /* 0x00000007ff007c0c */ /* 0x000fe2000bf05270 */
[----:B------:R-:W-:Y:S03]  /*2080*/  QGMMA.64x128x32.F32.E5M2.E5M2 R24, gdesc[UR12], R24, gsb0 ;  /* 0x01e000000c1879f3 */ /* 0x000fe60008003818 */
[----:B------:R-:W-:-:S09]  /*2090*/  WARPGROUP.DEPBAR.LE gsb0, 0x1 ;  /* 0x00008000000079c5 */ /* 0x000fd20000010100 */
[----:B------:R-:W-:Y:S05]  /*20a0*/  @!P0 BRA `(.L_x_24) ;  /* 0x0000000400088947 */ /* 0x000fea0003800000 */
[----:B------:R-:W-:Y:S02]  /*20b0*/  WARPGROUP.DEPBAR.LE gsb0, 0x0 ;  /* 0x00008000000079c5 */ /* 0x000fe40000010000 */
[----:B------:R-:W-:-:S01]  /*20c0*/  FADD R141, R24, R141 ;  /* 0x0000008d188d7221 */ /* 0x000fc20000000000 */
[----:B------:R-:W-:Y:S01]  /*20d0*/  FADD R136, R25, R136 ;  /* 0x0000008819887221 */ /* 0x000fe20000000000 */
        /* <DEDUP_REMOVED lines=62> */
[----:B------:R-:W-:-:S06]  /*24c0*/  UMOV UR6, URZ ;  /* 0x0000003f00067c82 */ /* 0x000fcc0008000000 */
.L_x_24:
[----:B------:R-:W-:Y:S05]  /*24d0*/  @!P1 BRA `(.L_x_25) ;  /* 0x0000000000049947 */ /* 0x000fea0003800000 */
[----:B------:R-:W-:Y:S01]  /*24e0*/  BPT.TRAP 0x1 ;  /* 0x000000040000795c */ /* 0x000fe20000300000 */
.L_x_25:
[----:B------:R-:W-:Y:S01]  /*24f0*/  ULEA UR8, UR19, UR10, 0x3 ;  /* 0x0000000a13087291 */ /* 0x000fe2000f8e183f */
[----:B------:R-:W-:-:S03]  /*2500*/  ISETP.GT.U32.AND P0, PT, R4, 0x1, PT ;  /* 0x000000010400780c */ /* 0x000fc60003f04070 */
[----:B------:R-:W-:-:S04]  /*2510*/  UIADD3 UR8, UR8, 0x38, URZ ;  /* 0x0000003808087890 */ /* 0x000fc8000fffe03f */
[----:B------:R-:W-:-:S09]  /*2520*/  UPRMT UR8, URZ, 0x654, UR8 ;  /* 0x000006543f087896 */ /* 0x000fd20008000008 */
[----:B------:R-:W-:Y:S01]  /*2530*/  SYNCS.ARRIVE.TRANS64.RED.A1T0 RZ, [UR8], RZ ;  /* 0x000000ffffff79a7 */ /* 0x000fe20008100408 */
[----:B------:R-:W-:Y:S05]  /*2540*/  @P0 BRA `(.L_x_26) ;  /* 0x0000000000040947 */ /* 0x000fea0003800000 */
[----:B------:R-:W-:Y:S01]  /*2550*/  BPT.TRAP 0x1 ;  /* 0x000000040000795c */ /* 0x000fe20000300000 */
.L_x_26:
[----:B------:R-:W-:Y:S01]  /*2560*/  UIADD3 UR18, UR18, 0x1, URZ ;  /* 0x0000000112127890 */ /* 0x000fe2000fffe03f */
[C---:B------:R-:W-:Y:S01]  /*2570*/  ISETP.GT.AND P0, PT, R10.reuse, 0x1, PT ;  /* 0x000000010a00780c */ /* 0x040fe20003f04270 */
[----:B------:R-:W-:Y:S01]  /*2580*/  UIADD3 UR19, UR19, 0x1, URZ ;  /* 0x0000000113137890 */ /* 0x000fe2000fffe03f */
[----:B------:R-:W-:Y:S01]  /*2590*/  VIADD R10, R10, 0xffffffff ;  /* 0xffffffff0a0a7836 */ /* 0x000fe20000000000 */
[----:B------:R-:W-:Y:S02]  /*25a0*/  UISETP.NE.AND UP0, UPT, UR18, 0x7, UPT ;  /* 0x000000071200788c */ /* 0x000fe4000bf05270 */
[----:B------:R-:W-:Y:S02]  /*25b0*/  UISETP.NE.AND UP1, UPT, UR19, 0x7, UPT ;  /* 0x000000071300788c */ /* 0x000fe4000bf25270 */
[----:B------:R-:W-:Y:S02]  /*25c0*/  USEL UR8, URZ, 0x1, UP0 ;  /* 0x000000013f087887 */ /* 0x000fe40008000000 */
[----:B------:R-:W-:-:S02]  /*25d0*/  USEL UR18, UR18, URZ, UP0 ;  /* 0x0000003f12127287 */ /* 0x000fc40008000000 */
[----:B------:R-:W-:Y:S02]  /*25e0*/  USEL UR19, UR19, URZ, UP1 ;  /* 0x0000003f13137287 */ /* 0x000fe40008800000 */
[----:B------:R-:W-:Y:S01]  /*25f0*/  LOP3.LUT R142, R142, UR8, RZ, 0x3c, !PT ;  /* 0x000000088e8e7c12 */ /* 0x000fe2000f8e3cff */
[----:B------:R-:W-:Y:S01]  /*2600*/  UMOV UR8, 0x1 ;  /* 0x0000000100087882 */ /* 0x000fe20000000000 */
[----:B------:R-:W-:Y:S08]  /*2610*/  @P0 BRA `(.L_x_27) ;  /* 0xfffffff800080947 */ /* 0x000ff0000383ffff */
.L_x_19:
[----:B------:R-:W-:Y:S01]  /*2620*/  UISETP.NE.AND UP0, UPT, UR6, URZ, UPT ;  /* 0x0000003f0600728c */ /* 0x000fe2000bf05270 */
[----:B01----:R-:W0:Y:S03]  /*2630*/  LDC R10, c[0x0][0x28c] ;  /* 0x0000a300ff0a7b82 */ /* 0x003e260000000800 */
[----:B------:R-:W-:-:S06]  /*2640*/  USEL UR6, URZ, 0x1, !UP0 ;  /* 0x000000013f067887 */ /* 0x000fcc000c000000 */
[----:B------:R-:W-:Y:S02]  /*2650*/  ISETP.NE.AND P0, PT, RZ, UR6, PT ;  /* 0x00000006ff007c0c */ /* 0x000fe4000bf05270 */
[----:B0-----:R-:W-:-:S11]  /*2660*/  ISETP.GE.AND P1, PT, R10, 0x1, PT ;  /* 0x000000010a00780c */ /* 0x001fd60003f26270 */
[----:B------:R-:W-:Y:S05]  /*2670*/  @!P0 BRA `(.L_x_28) ;  /* 0x0000000400048947 */ /* 0x000fea0003800000 */
[----:B------:R-:W-:Y:S02]  /*2680*/  WARPGROUP.DEPBAR.LE gsb0, 0x0 ;  /* 0x00008000000079c5 */ /* 0x000fe40000010000 */
[----:B------:R-:W-:Y:S01]  /*2690*/  FADD R141, R24, R141 ;  /* 0x0000008d188d7221 */ /* 0x000fe20000000000 */
        /* <DEDUP_REMOVED lines=62> */
[----:B------:R-:W-:-:S07]  /*2a80*/  FADD R14, R14, R87 ;  /* 0x000000570e0e7221 */ /* 0x000fce0000000000 */
.L_x_28:
[----:B------:R-:W-:Y:S02]  /*2a90*/  WARPGROUP.DEPBAR.LE gsb0, 0x0 ;  /* 0x00008000000079c5 */ /* 0x000fe40000010000 */
[----:B------:R-:W-:Y:S05]  /*2aa0*/  @!P1 BRA `(.L_x_29) ;  /* 0x0000000000489947 */ /* 0x000fea0003800000 */
[----:B------:R-:W-:-:S13]  /*2ab0*/  ISETP.NE.AND P0, PT, R138, 0x3, PT ;  /* 0x000000038a00780c */ /* 0x000fda0003f05270 */
[----:B------:R-:W-:Y:S05]  /*2ac0*/  @!P0 BRA `(.L_x_30) ;  /* 0x0000000000048947 */ /* 0x000fea0003800000 */
[----:B------:R-:W-:Y:S01]  /*2ad0*/  BPT.TRAP 0x1 ;  /* 0x000000040000795c */ /* 0x000fe20000300000 */
.L_x_30:
[----:B------:R-:W-:Y:S01]  /*2ae0*/  UISETP.LT.AND UP0, UPT, UR9, 0x1, UPT ;  /* 0x000000010900788c */ /* 0x000fe2000bf01270 */
[----:B------:R-:W-:-:S03]  /*2af0*/  ISETP.GT.U32.AND P0, PT, R4, 0x1, PT ;  /* 0x000000010400780c */ /* 0x000fc60003f04070 */
[----:B------:R-:W-:-:S04]  /*2b00*/  USEL UR8, UR9, 0x1, UP0 ;  /* 0x0000000109087887 */ /* 0x000fc80008000000 */
[----:B------:R-:W-:-:S04]  /*2b10*/  UIADD3 UR8, UR5, UR9, -UR8 ;  /* 0x0000000905087290 */ /* 0x000fc8000fffe808 */
[----:B------:R-:W-:-:S04]  /*2b20*/  UIMAD.WIDE.U32 UR6, UR8, 0x24924925, URZ ;  /* 0x24924925080678a5 */ /* 0x000fc8000f8e003f */
[----:B------:R-:W-:-:S04]  /*2b30*/  UIADD3 UR6, UR8, -UR7, URZ ;  /* 0x8000000708067290 */ /* 0x000fc8000fffe03f */
[----:B------:R-:W-:-:S04]  /*2b40*/  ULEA.HI UR6, UR6, UR7, URZ, 0x1f ;  /* 0x0000000706067291 */ /* 0x000fc8000f8ff83f */
[----:B------:R-:W-:-:S04]  /*2b50*/  USHF.R.U32.HI UR6, URZ, 0x2, UR6 ;  /* 0x000000023f067899 */ /* 0x000fc80008011606 */
[----:B------:R-:W-:-:S04]  /*2b60*/  UIMAD UR6, UR6, -0x7, UR8 ;  /* 0xfffffff9060678a4 */ /* 0x000fc8000f8e0208 */
[----:B------:R-:W-:-:S04]  /*2b70*/  ULEA UR6, UR6, UR10, 0x3 ;  /* 0x0000000a06067291 */ /* 0x000fc8000f8e183f */
[----:B------:R-:W-:-:S04]  /*2b80*/  UIADD3 UR6, UR6, 0x38, URZ ;  /* 0x0000003806067890 */ /* 0x000fc8000fffe03f */
[----:B------:R-:W-:-:S09]  /*2b90*/  UPRMT UR6, URZ, 0x654, UR6 ;  /* 0x000006543f067896 */ /* 0x000fd20008000006 */
[----:B------:R-:W-:Y:S01]  /*2ba0*/  SYNCS.ARRIVE.TRANS64.RED.A1T0 RZ, [UR6], RZ ;  /* 0x000000ffffff79a7 */ /* 0x000fe20008100406 */
[----:B------:R-:W-:Y:S05]  /*2bb0*/  @P0 BRA `(.L_x_29) ;  /* 0x0000000000040947 */ /* 0x000fea0003800000 */
[----:B------:R-:W-:Y:S01]  /*2bc0*/  BPT.TRAP 0x1 ;  /* 0x000000040000795c */ /* 0x000fe20000300000 */
.L_x_29:
[----:B------:R-:W0:Y:S01]  /*2bd0*/  LDC R26, c[0x0][0x288] ;  /* 0x0000a200ff1a7b82 */ /* 0x000e220000000800 */
[--C-:B------:R-:W-:Y:S01]  /*2be0*/  SHF.R.U32.HI R10, RZ, 0x2, R0.reuse ;  /* 0x00000002ff0a7819 */ /* 0x100fe20000011600 */
[----:B------:R-:W-:Y:S01]  /*2bf0*/  UIADD3 UR8, UR9, UR5, URZ ;  /* 0x0000000509087290 */ /* 0x000fe2000fffe03f */
[----:B------:R-:W-:Y:S01]  /*2c00*/  SHF.R.U32.HI R25, RZ, 0x7, R0 ;  /* 0x00000007ff197819 */ /* 0x000fe20000011600 */
[----:B------:R-:W-:Y:S01]  /*2c10*/  IMAD.SHL.U32 R29, R7, 0x80, RZ ;  /* 0x00000080071d7824 */ /* 0x000fe200078e00ff */
[----:B------:R-:W-:Y:S01]  /*2c20*/  LOP3.LUT R11, R10, 0x7, RZ, 0xc0, !PT ;  /* 0x000000070a0b7812 */ /* 0x000fe200078ec0ff */
[----:B------:R-:W-:Y:S01]  /*2c30*/  UISETP.GT.U32.AND UP0, UPT, UR8, 0x6, UPT ;  /* 0x000000060800788c */ /* 0x000fe2000bf04070 */
[----:B------:R-:W-:Y:S01]  /*2c40*/  LOP3.LUT R24, R0, 0x60, RZ, 0xc0, !PT ;  /* 0x0000006000187812 */ /* 0x000fe200078ec0ff */
[----:B------:R-:W-:Y:S01]  /*2c50*/  UIMAD.WIDE.U32 UR6, UR8, 0x24924925, URZ ;  /* 0x24924925080678a5 */ /* 0x000fe2000f8e003f */
[----:B------:R-:W-:Y:S01]  /*2c60*/  LOP3.LUT R10, R25, 0x1, RZ, 0xc0, !PT ;  /* 0x00000001190a7812 */ /* 0x000fe200078ec0ff */
[----:B------:R-:W-:Y:S01]  /*2c70*/  IMAD.SHL.U32 R31, R6, 0x80, RZ ;  /* 0x00000080061f7824 */ /* 0x000fe200078e00ff */
[----:B------:R-:W-:Y:S01]  /*2c80*/  SHF.R.U32.HI R28, RZ, 0x1, R24 ;  /* 0x00000001ff1c7819 */ /* 0x000fe20000011618 */
[----:B------:R-:W-:Y:S01]  /*2c90*/  ULDC UR12, c[0x0][0x284] ;  /* 0x0000a100000c7ab9 */ /* 0x000fe20000000800 */
[----:B------:R-:W-:Y:S01]  /*2ca0*/  UISETP.LT.U32.AND UP0, UPT, UR9, 0x7, UP0 ;  /* 0x000000070900788c */ /* 0x000fe20008701070 */
[----:B------:R-:W-:Y:S01]  /*2cb0*/  IMAD.SHL.U32 R24, R10, 0x40, RZ ;  /* 0x000000400a187824 */ /* 0x000fe200078e00ff */
[----:B------:R-:W-:Y:S01]  /*2cc0*/  IADD3 R25, RZ, -R28, -R11 ;  /* 0x8000001cff197210 */ /* 0x000fe20007ffe80b */
[----:B------:R-:W-:Y:S01]  /*2cd0*/  UIADD3 UR5, UR8, -UR7, URZ ;  /* 0x8000000708057290 */ /* 0x000fe2000fffe03f */
[----:B------:R-:W-:Y:S01]  /*2ce0*/  SHF.R.S32.HI R34, RZ, 0x1f, R5 ;  /* 0x0000001fff227819 */ /* 0x000fe20000011405 */
[----:B------:R-:W-:Y:S01]  /*2cf0*/  UISETP.GE.U32.AND UP1, UPT, UR9, 0x7, UPT ;  /* 0x000000070900788c */ /* 0x000fe2000bf26070 */
[----:B------:R-:W-:Y:S01]  /*2d00*/  LOP3.LUT R11, R24, 0x40, R11, 0xe2, !PT ;  /* 0x00000040180b7812 */ /* 0x000fe200078ee20b */
[----:B------:R-:W-:Y:S01]  /*2d10*/  IMAD.SHL.U32 R24, R0, 0x2, RZ ;  /* 0x0000000200187824 */ /* 0x000fe200078e00ff */
[----:B------:R-:W-:Y:S01]  /*2d20*/  USEL UR6, URZ, 0x1, !UP0 ;  /* 0x000000013f067887 */ /* 0x000fe2000c000000 */
[----:B------:R-:W-:Y:S01]  /*2d30*/  IMAD R30, R10, -0x40, R25 ;  /* 0xffffffc00a1e7824 */ /* 0x000fe200078e0219 */
[----:B------:R-:W-:Y:S01]  /*2d40*/  LOP3.LUT R10, R0, 0x3, RZ, 0xc0, !PT ;  /* 0x00000003000a7812 */ /* 0x000fe200078ec0ff */
[----:B------:R-:W-:Y:S01]  /*2d50*/  ULEA.HI UR5, UR5, UR7, URZ, 0x1f ;  /* 0x0000000705057291 */ /* 0x000fe2000f8ff83f */
[C---:B0-----:R-:W-:Y:S01]  /*2d60*/  ISETP.GE.AND P0, PT, R29.reuse, R26, PT ;  /* 0x0000001a1d00720c */ /* 0x041fe20003f06270 */
[----:B------:R-:W-:Y:S01]  /*2d70*/  ULDC.64 UR10, c[0x0][0x5d0] ;  /* 0x00017400000a7ab9 */ /* 0x000fe20000000a00 */
[----:B------:R-:W-:Y:S01]  /*2d80*/  LOP3.LUT R24, R29, 0x6, R24, 0xf8, !PT ;  /* 0x000000061d187812 */ /* 0x000fe200078ef818 */
[----:B------:R-:W-:Y:S01]  /*2d90*/  IMAD R32, R34, UR10, RZ ;  /* 0x0000000a22207c24 */ /* 0x000fe2000f8e02ff */
[C---:B------:R-:W-:Y:S01]  /*2da0*/  ISETP.GE.OR P0, PT, R31.reuse, UR12, P0 ;  /* 0x0000000c1f007c0c */ /* 0x040fe20008706670 */
[----:B------:R-:W-:Y:S01]  /*2db0*/  ULOP3.LUT UR4, UR4, UR6, URZ, 0x3c, !UPT ;  /* 0x0000000604047292 */ /* 0x000fe2000f8e3c3f */
[----:B------:R-:W-:Y:S01]  /*2dc0*/  SHF.R.S32.HI R25, RZ, 0x1f, R24 ;  /* 0x0000001fff197819 */ /* 0x000fe20000011418 */
[----:B------:R-:W-:Y:S01]  /*2dd0*/  USHF.R.U32.HI UR5, URZ, 0x2, UR5 ;  /* 0x000000023f057899 */ /* 0x000fe20008011605 */
[----:B------:R-:W-:Y:S01]  /*2de0*/  IMAD R10, R10, -0x2, R26 ;  /* 0xfffffffe0a0a7824 */ /* 0x000fe200078e021a */
[----:B------:R-:W-:Y:S01]  /*2df0*/  IADD3 R36, -R31, UR12, R30 ;  /* 0x0000000c1f247c10 */ /* 0x000fe2000fffe11e */
[----:B------:R-:W-:Y:S01]  /*2e00*/  IMAD.WIDE R26, R6, 0x80, RZ ;  /* 0x00000080061a7825 */ /* 0x000fe200078e02ff */
[----:B------:R-:W-:-:S02]  /*2e10*/  @UP1 ULOP3.LUT UR4, UR4, 0x1, UR5, 0x78, !UPT ;  /* 0x0000000104041892 */ /* 0x000fc4000f8e7805 */
[----:B------:R-:W-:Y:S01]  /*2e20*/  UIMAD UR5, UR5, -0x7, UR8 ;  /* 0xfffffff9050578a4 */ /* 0x000fe2000f8e0208 */
[C---:B------:R-:W-:Y:S01]  /*2e30*/  IMAD R33, R5.reuse, UR11, R32 ;  /* 0x0000000b05217c24 */ /* 0x040fe2000f8e0220 */
[----:B------:R-:W-:Y:S01]  /*2e40*/  LOP3.LUT R35, R26, R11, R28, 0xfe, !PT ;  /* 0x0000000b1a237212 */ /* 0x000fe200078efe1c */
[----:B------:R-:W-:-:S04]  /*2e50*/  IMAD.WIDE.U32 R6, R5, UR10, R24 ;  /* 0x0000000a05067c25 */ /* 0x000fc8000f8e0018 */
[----:B------:R-:W-:Y:S02]  /*2e60*/  IMAD.IADD R7, R7, 0x1, R33 ;  /* 0x0000000107077824 */ /* 0x000fe400078e0221 */
[----:B------:R-:W-:Y:S02]  /*2e70*/  IMAD.IADD R29, R10, 0x1, -R29 ;  /* 0x000000010a1d7824 */ /* 0x000fe400078e0a1d */
[----:B------:R-:W-:Y:S01]  /*2e80*/  IMAD.MOV.U32 R28, RZ, RZ, -0x1 ;  /* 0xffffffffff1c7424 */ /* 0x000fe200078e00ff */
[----:B------:R-:W-:Y:S06]  /*2e90*/  @P0 BRA `(.L_x_31) ;  /* 0x0000004400a40947 */ /* 0x000fec0003800000 */
[----:B------:R-:W0:Y:S01]  /*2ea0*/  LDC.64 R32, c[0x0][0x5c8] ;  /* 0x00017200ff207b82 */ /* 0x000e220000000a00 */
[----:B------:R-:W-:Y:S01]  /*2eb0*/  ULDC.64 UR6, c[0x0][0x5c0] ;  /* 0x0001700000067ab9 */ /* 0x000fe20000000a00 */
[----:B------:R-:W-:Y:S01]  /*2ec0*/  BSSY B0, `(.L_x_31) ;  /* 0x0000466000007945 */ /* 0x000fe20003800000 */
[-C--:B0-----:R-:W-:Y:S02]  /*2ed0*/  IMAD R10, R27, R32.reuse, RZ ;  /* 0x000000201b0a7224 */ /* 0x081fe400078e02ff */
[----:B------:R-:W-:-:S04]  /*2ee0*/  IMAD.WIDE.U32 R6, R35, R32, R6 ;  /* 0x0000002023067225 */ /* 0x000fc800078e0006 */
[----:B------:R-:W-:Y:S01]  /*2ef0*/  IMAD R31, R35, R33, R10 ;  /* 0x00000021231f7224 */ /* 0x000fe200078e020a */
[----:B------:R-:W-:Y:S02]  /*2f00*/  LEA R11, P0, R32, R6, 0x3 ;  /* 0x00000006200b7211 */ /* 0x000fe400078018ff */
[----:B------:R-:W-:Y:S01]  /*2f10*/  IADD3 R10, P1, R6, UR6, RZ ;  /* 0x00000006060a7c10 */ /* 0x000fe2000ff3e0ff */
[----:B------:R-:W-:Y:S01]  /*2f20*/  IMAD.IADD R31, R7, 0x1, R31 ;  /* 0x00000001071f7824 */ /* 0x000fe200078e021f */
[----:B------:R-:W-:-:S04]  /*2f30*/  IADD3 R6, P3, R11, UR6, RZ ;  /* 0x000000060b067c10 */ /* 0x000fc8000ff7e0ff */
[----:B------:R-:W-:Y:S02]  /*2f40*/  LEA.HI.X R7, R32, R31, R33, 0x3, P0 ;  /* 0x0000001f20077211 */ /* 0x000fe400000f1c21 */
[----:B---3-5:R-:W-:Y:S02]  /*2f50*/  FSETP.NEU.AND P0, PT, R9, RZ, PT ;  /* 0x000000ff0900720b */ /* 0x028fe40003f0d000 */
[----:B------:R-:W-:Y:S02]  /*2f60*/  IADD3.X R11, R31, UR7, RZ, P1, !PT ;  /* 0x000000071f0b7c10 */ /* 0x000fe40008ffe4ff */
[----:B------:R-:W-:-:S09]  /*2f70*/  IADD3.X R7, R7, UR7, RZ, P3, !PT ;  /* 0x0000000707077c10 */ /* 0x000fd20009ffe4ff */
[----:B------:R-:W-:Y:S05]  /*2f80*/  @!P0 BRA `(.L_x_32) ;  /* 0x00000034005c8947 */ /* 0x000fea0003800000 */
[----:B------:R-:W-:Y:S01]  /*2f90*/  ULDC.64 UR6, c[0x0][0x5b8] ;  /* 0x00016e0000067ab9 */ /* 0x000fe20000000a00 */
[----:B------:R-:W-:Y:S01]  /*2fa0*/  ISETP.GE.AND P0, PT, R36, 0x1, PT ;  /* 0x000000012400780c */ /* 0x000fe20003f06270 */
[----:B------:R-:W-:Y:S01]  /*2fb0*/  IMAD R32, R34, UR6, RZ ;  /* 0x0000000622207c24 */ /* 0x000fe2000f8e02ff */
[----:B------:R-:W-:Y:S01]  /*2fc0*/  ULDC.64 UR10, c[0x0][0x5a8] ;  /* 0x00016a00000a7ab9 */ /* 0x000fe20000000a00 */
[----:B------:R-:W-:Y:S01]  /*2fd0*/  IMAD.WIDE.U32 R30, R5, UR6, R24 ;  /* 0x00000006051e7c25 */ /* 0x000fe2000f8e0018 */
[----:B------:R-:W-:Y:S01]  /*2fe0*/  ISETP.LT.OR P4, PT, R29, 0x1, !P0 ;  /* 0x000000011d00780c */ /* 0x000fe20004781670 */
[----:B------:R-:W-:Y:S02]  /*2ff0*/  BSSY B1, `(.L_x_33) ;  /* 0x000000c000017945 */ /* 0x000fe40003800000 */
[----:B------:R-:W-:Y:S01]  /*3000*/  IMAD R5, R5, UR7, R32 ;  /* 0x0000000705057c24 */ /* 0x000fe2000f8e0220 */
[----:B------:R-:W-:-:S03]  /*3010*/  ULDC.64 UR6, c[0x0][0x5b0] ;  /* 0x00016c0000067ab9 */ /* 0x000fc60000000a00 */
[----:B------:R-:W-:Y:S02]  /*3020*/  IMAD.IADD R31, R31, 0x1, R5 ;  /* 0x000000011f1f7824 */ /* 0x000fe400078e0205 */
[----:B------:R-:W-:Y:S02]  /*3030*/  IMAD R5, R27, UR6, RZ ;  /* 0x000000061b057c24 */ /* 0x000fe4000f8e02ff */
[----:B------:R-:W-:-:S04]  /*3040*/  IMAD.WIDE.U32 R24, R35, UR6, R30 ;  /* 0x0000000623187c25 */ /* 0x000fc8000f8e001e */
[----:B------:R-:W-:Y:S01]  /*3050*/  IMAD R5, R35, UR7, R5 ;  /* 0x0000000723057c24 */ /* 0x000fe2000f8e0205 */
[----:B------:R-:W-:-:S04]  /*3060*/  IADD3 R24, P1, R24, UR10, RZ ;  /* 0x0000000a18187c10 */ /* 0x000fc8000ff3e0ff */
[--C-:B------:R-:W-:Y:S02]  /*3070*/  IADD3.X R25, R25, UR11, R5.reuse, P1, !PT ;  /* 0x0000000b19197c10 */ /* 0x100fe40008ffe405 */
[----:B------:R-:W-:Y:S01]  /*3080*/  PRMT R5, RZ, 0x7610, R5 ;  /* 0x00007610ff057816 */ /* 0x000fe20000000005 */
[----:B------:R-:W-:Y:S06]  /*3090*/  @P4 BRA `(.L_x_34) ;  /* 0x0000000000044947 */ /* 0x000fec0003800000 */
[----:B------:R0:W5:Y:S02]  /*30a0*/  LDG.E.U8 R5, desc[UR16][R24.64] ;  /* 0x0000001018057981 */ /* 0x000164000c1e1100 */
.L_x_34:
[----:B------:R-:W-:Y:S05]  /*30b0*/  BSYNC B1 ;  /* 0x0000000000017941 */ /* 0x000fea0003800000 */
.L_x_33:
[----:B-----5:R-:W-:Y:S01]  /*30c0*/  LOP3.LUT R5, R5, 0xff, RZ, 0xc0, !PT ;  /* 0x000000ff05057812 */ /* 0x020fe200078ec0ff */
[----:B------:R-:W-:Y:S01]  /*30d0*/  BSSY B1, `(.L_x_35) ;  /* 0x000000b000017945 */ /* 0x000fe20003800000 */
[----:B------:R-:W-:Y:S02]  /*30e0*/  ISETP.LT.OR P3, PT, R29, 0x2, !P0 ;  /* 0x000000021d00780c */ /* 0x000fe40004761670 */
[----:B------:R-:W-:-:S05]  /*30f0*/  F2FP.F16.E5M2.UNPACK_B R5, R5 ;  /* 0x00000005ff05723e */ /* 0x000fca00020004ff */
[----:B------:R-:W-:Y:S01]  /*3100*/  HADD2.F32 R32, -RZ, R5.H0_H0 ;  /* 0x20000005ff207230 */ /* 0x000fe20000004100 */
[----:B------:R-:W-:-:S04]  /*3110*/  PRMT R5, RZ, 0x7610, R5 ;  /* 0x00007610ff057816 */ /* 0x000fc80000000005 */
[----:B------:R-:W-:-:S04]  /*3120*/  FMUL R32, R32, R9 ;  /* 0x0000000920207220 */ /* 0x000fc80000400000 */
[----:B--2---:R-:W-:-:S05]  /*3130*/  FFMA R32, R141, R8, R32 ;  /* 0x000000088d207223 */ /* 0x004fca0000000020 */
[----:B------:R-:W-:-:S05]  /*3140*/  F2FP.SATFINITE.E5M2.F32.PACK_AB_MERGE_C R33, RZ, R32, RZ ;  /* 0x00000020ff21723e */ /* 0x000fca00048060ff */
[----:B------:R1:W-:Y:S01]  /*3150*/  @!P4 STG.E.U8 desc[UR16][R10.64], R33 ;  /* 0x000000210a00c986 */ /* 0x0003e2000c101110 */
[----:B------:R-:W-:Y:S05]  /*3160*/  @P3 BRA `(.L_x_36) ;  /* 0x0000000000043947 */ /* 0x000fea0003800000 */
[----:B------:R2:W5:Y:S02]  /*3170*/  LDG.E.U8 R5, desc[UR16][R24.64+0x1] ;  /* 0x0000011018057981 */ /* 0x000564000c1e1100 */
.L_x_36:
[----:B------:R-:W-:Y:S05]  /*3180*/  BSYNC B1 ;  /* 0x0000000000017941 */ /* 0x000fea0003800000 */
.L_x_35:
[----:B-----5:R-:W-:Y:S01]  /*3190*/  LOP3.LUT R5, R5, 0xff, RZ, 0xc0, !PT ;  /* 0x000000ff05057812 */ /* 0x020fe200078ec0ff */
[----:B------:R-:W-:Y:S01]  /*31a0*/  BSSY B1, `(.L_x_37) ;  /* 0x0000013000017945 */ /* 0x000fe20003800000 */
[----:B-1----:R-:W-:Y:S02]  /*31b0*/  IADD3 R33, P1, R35, 0x8, RZ ;  /* 0x0000000823217810 */ /* 0x002fe40007f3e0ff */
[----:B------:R-:W-:-:S03]  /*31c0*/  F2FP.F16.E5M2.UNPACK_B R5, R5 ;  /* 0x00000005ff05723e */ /* 0x000fc600020004ff */
[----:B------:R-:W-:Y:S01]  /*31d0*/  IMAD.X R27, RZ, RZ, R27, P1 ;  /* 0x000000ffff1b7224 */ /* 0x000fe200008e061b */
[----:B------:R-:W-:Y:S01]  /*31e0*/  ISETP.GE.AND P1, PT, R36, 0x9, PT ;  /* 0x000000092400780c */ /* 0x000fe20003f26270 */
[----:B------:R-:W-:Y:S02]  /*31f0*/  HADD2.F32 R26, -RZ, R5.H0_H0 ;  /* 0x20000005ff1a7230 */ /* 0x000fe40000004100 */
[----:B------:R-:W-:Y:S01]  /*3200*/  IMAD.WIDE.U32 R30, R33, UR6, R30 ;  /* 0x00000006211e7c25 */ /* 0x000fe2000f8e001e */
[----:B------:R-:W-:-:S03]  /*3210*/  ISETP.LT.OR P5, PT, R29, 0x1, !P1 ;  /* 0x000000011d00780c */ /* 0x000fc60004fa1670 */
[----:B------:R-:W-:Y:S01]  /*3220*/  FMUL R5, R26, R9 ;  /* 0x000000091a057220 */ /* 0x000fe20000400000 */
[----:B------:R-:W-:-:S03]  /*3230*/  IMAD R26, R27, UR6, RZ ;  /* 0x000000061b1a7c24 */ /* 0x000fc6000f8e02ff */
[----:B------:R-:W-:Y:S01]  /*3240*/  FFMA R5, R136, R8, R5 ;  /* 0x0000000888057223 */ /* 0x000fe20000000005 */
[----:B------:R-:W-:Y:S01]  /*3250*/  IMAD R33, R33, UR7, R26 ;  /* 0x0000000721217c24 */ /* 0x000fe2000f8e021a */
[----:B------:R-:W-:-:S03]  /*3260*/  IADD3 R26, P4, R30, UR10, RZ ;  /* 0x0000000a1e1a7c10 */ /* 0x000fc6000ff9e0ff */
[----:B------:R-:W-:Y:S02]  /*3270*/  F2FP.SATFINITE.E5M2.F32.PACK_AB_MERGE_C R35, RZ, R5, RZ ;  /* 0x00000005ff23723e */ /* 0x000fe400048060ff */
[----:B------:R-:W-:Y:S02]  /*3280*/  IADD3.X R27, R31, UR11, R33, P4, !PT ;  /* 0x0000000b1f1b7c10 */ /* 0x000fe4000a7fe421 */
[----:B------:R-:W-:Y:S01]  /*3290*/  PRMT R5, RZ, 0x7610, R5 ;  /* 0x00007610ff057816 */ /* 0x000fe20000000005 */
[----:B------:R1:W-:Y:S01]  /*32a0*/  @!P3 STG.E.U8 desc[UR16][R10.64+0x1], R35 ;  /* 0x000001230a00b986 */ /* 0x0003e2000c101110 */
[----:B------:R-:W-:Y:S05]  /*32b0*/  @P5 BRA `(.L_x_38) ;  /* 0x0000000000045947 */ /* 0x000fea0003800000 */
[----:B------:R3:W5:Y:S02]  /*32c0*/  LDG.E.U8 R5, desc[UR16][R26.64] ;  /* 0x000000101a057981 */ /* 0x000764000c1e1100 */
.L_x_38:
[----:B------:R-:W-:Y:S05]  /*32d0*/  BSYNC B1 ;  /* 0x0000000000017941 */ /* 0x000fea0003800000 */
.L_x_37:
[----:B-----5:R-:W-:Y:S01]  /*32e0*/  LOP3.LUT R5, R5, 0xff, RZ, 0xc0, !PT ;  /* 0x000000ff05057812 */ /* 0x020fe200078ec0ff */
[----:B------:R-:W-:Y:S01]  /*32f0*/  BSSY B1, `(.L_x_39) ;  /* 0x000000b000017945 */ /* 0x000fe20003800000 */
[----:B------:R-:W-:Y:S02]  /*3300*/  ISETP.LT.OR P3, PT, R29, 0x2, !P1 ;  /* 0x000000021d00780c */ /* 0x000fe40004f61670 */
[----:B------:R-:W-:-:S05]  /*3310*/  F2FP.F16.E5M2.UNPACK_B R5, R5 ;  /* 0x00000005ff05723e */ /* 0x000fca00020004ff */
[----:B------:R-:W-:Y:S01]  /*3320*/  HADD2.F32 R30, -RZ, R5.H0_H0 ;  /* 0x20000005ff1e7230 */ /* 0x000fe20000004100 */
[----:B------:R-:W-:-:S04]  /*3330*/  PRMT R5, RZ, 0x7610, R5 ;  /* 0x00007610ff057816 */ /* 0x000fc80000000005 */
[----:B------:R-:W-:-:S04]  /*3340*/  FMUL R30, R30, R9 ;  /* 0x000000091e1e7220 */ /* 0x000fc80000400000 */
[----:B------:R-:W-:-:S05]  /*3350*/  FFMA R30, R139, R8, R30 ;  /* 0x000000088b1e7223 */ /* 0x000fca000000001e */
[----:B------:R-:W-:-:S05]  /*3360*/  F2FP.SATFINITE.E5M2.F32.PACK_AB_MERGE_C R31, RZ, R30, RZ ;  /* 0x0000001eff1f723e */ /* 0x000fca00048060ff */
[----:B------:R4:W-:Y:S01]  /*3370*/  @!P5 STG.E.U8 desc[UR16][R6.64], R31 ;  /* 0x0000001f0600d986 */ /* 0x0009e2000c101110 */
[----:B------:R-:W-:Y:S05]  /*3380*/  @P3 BRA `(.L_x_40) ;  /* 0x0000000000043947 */ /* 0x000fea0003800000 */
[----:B------:R0:W5:Y:S02]  /*3390*/  LDG.E.U8 R5, desc[UR16][R26.64+0x1] ;  /* 0x000001101a057981 */ /* 0x000164000c1e1100 */
.L_x_40:
[----:B------:R-:W-:Y:S05]  /*33a0*/  BSYNC B1 ;  /* 0x0000000000017941 */ /* 0x000fea0003800000 */
.L_x_39:
[----:B-----5:R-:W-:Y:S01]  /*33b0*/  LOP3.LUT R5, R5, 0xff, RZ, 0xc0, !PT ;  /* 0x000000ff05057812 */ /* 0x020fe200078ec0ff */
[----:B------:R-:W-:Y:S01]  /*33c0*/  BSSY B1, `(.L_x_41) ;  /* 0x000000b000017945 */ /* 0x000fe20003800000 */
[----:B------:R-:W-:Y:S02]  /*33d0*/  ISETP.LT.OR P4, PT, R29, 0x9, !P0 ;  /* 0x000000091d00780c */ /* 0x000fe40004781670 */
[----:B------:R-:W-:-:S05]  /*33e0*/  F2FP.F16.E5M2.UNPACK_B R5, R5 ;  /* 0x00000005ff05723e */ /* 0x000fca00020004ff */
[----:B------:R-:W-:-:S05]  /*33f0*/  HADD2.F32 R30, -RZ, R5.H0_H0 ;  /* 0x20000005ff1e7230 */ /* 0x000fca0000004100 */
[----:B------:R-:W-:-:S04]  /*3400*/  FMUL R5, R30, R9 ;  /* 0x000000091e057220 */ /* 0x000fc80000400000 */
[----:B------:R-:W-:-:S05]  /*3410*/  FFMA R5, R134, R8, R5 ;  /* 0x0000000886057223 */ /* 0x000fca0000000005 */
[----:B----4-:R-:W-:Y:S02]  /*3420*/  F2FP.SATFINITE.E5M2.F32.PACK_AB_MERGE_C R31, RZ, R5, RZ ;  /* 0x00000005ff1f723e */ /* 0x010fe400048060ff */
[----:B------:R-:W-:-:S03]  /*3430*/  PRMT R5, RZ, 0x7610, R5 ;  /* 0x00007610ff057816 */ /* 0x000fc60000000005 */
[----:B------:R4:W-:Y:S01]  /*3440*/  @!P3 STG.E.U8 desc[UR16][R6.64+0x1], R31 ;  /* 0x0000011f0600b986 */ /* 0x0009e2000c101110 */
[----:B------:R-:W-:Y:S05]  /*3450*/  @P4 BRA `(.L_x_42) ;  /* 0x0000000000044947 */ /* 0x000fea0003800000 */
[----:B------:R0:W5:Y:S02]  /*3460*/  LDG.E.U8 R5, desc[UR16][R24.64+0x8] ;  /* 0x0000081018057981 */ /* 0x000164000c1e1100 */
.L_x_42:
[----:B------:R-:W-:Y:S05]  /*3470*/  BSYNC B1 ;  /* 0x0000000000017941 */ /* 0x000fea0003800000 */
.L_x_41:
        /* <DEDUP_REMOVED lines=8> */
[----:B----4-:R-:W-:-:S05]  /*3500*/  F2FP.SATFINITE.E5M2.F32.PACK_AB_MERGE_C R31, RZ, R30, RZ ;  /* 0x0000001eff1f723e */ /* 0x010fca00048060ff */
[----:B------:R4:W-:Y:S01]  /*3510*/  @!P4 STG.E.U8 desc[UR16][R10.64+0x8], R31 ;  /* 0x0000081f0a00c986 */ /* 0x0009e2000c101110 */
[----:B------:R-:W-:Y:S05]  /*3520*/  @P3 BRA `(.L_x_44) ;  /* 0x0000000000043947 */ /* 0x000fea0003800000 */
[----:B------:R0:W5:Y:S02]  /*3530*/  LDG.E.U8 R5, desc[UR16][R24.64+0x9] ;  /* 0x0000091018057981 */ /* 0x000164000c1e1100 */
.L_x_44:
[----:B------:R-:W-:Y:S05]  /*3540*/  BSYNC B1 ;  /* 0x0000000000017941 */ /* 0x000fea0003800000 */
.L_x_43:
        /* <DEDUP_REMOVED lines=12> */
.L_x_46:
[----:B------:R-:W-:Y:S05]  /*3610*/  BSYNC B1 ;  /* 0x0000000000017941 */ /* 0x000fea0003800000 */
.L_x_45:
        /* <DEDUP_REMOVED lines=12> */
.L_x_48:
[----:B------:R-:W-:Y:S05]  /*36e0*/  BSYNC B1 ;  /* 0x0000000000017941 */ /* 0x000fea0003800000 */
.L_x_47:
        /* <DEDUP_REMOVED lines=12> */
.L_x_50:
[----:B------:R-:W-:Y:S05]  /*37b0*/  BSYNC B1 ;  /* 0x0000000000017941 */ /* 0x000fea0003800000 */
.L_x_49:
        /* <DEDUP_REMOVED lines=12> */
.L_x_52:
[----:B------:R-:W-:Y:S05]  /*3880*/  BSYNC B1 ;  /* 0x0000000000017941 */ /* 0x000fea0003800000 */
.L_x_51:
        /* <DEDUP_REMOVED lines=12> */
.L_x_54:
[----:B------:R-:W-:Y:S05]  /*3950*/  BSYNC B1 ;  /* 0x0000000000017941 */ /* 0x000fea0003800000 */
.L_x_53:
        /* <DEDUP_REMOVED lines=12> */
.L_x_56:
[----:B------:R-:W-:Y:S05]  /*3a20*/  BSYNC B1 ;  /* 0x0000000000017941 */ /* 0x000fea0003800000 */
.L_x_55:
        /* <DEDUP_REMOVED lines=12> */
.L_x_58:
[----:B------:R-:W-:Y:S05]  /*3af0*/  BSYNC B1 ;  /* 0x0000000000017941 */ /* 0x000fea0003800000 */
.L_x_57:
        /* <DEDUP_REMOVED lines=12> */
.L_x_60:
[----:B------:R-:W-:Y:S05]  /*3bc0*/  BSYNC B1 ;  /* 0x0000000000017941 */ /* 0x000fea0003800000 */
.L_x_59:
        /* <DEDUP_REMOVED lines=12> */
.L_x_62:
[----:B------:R-:W-:Y:S05]  /*3c90*/  BSYNC B1 ;  /* 0x0000000000017941 */ /* 0x000fea0003800000 */
.L_x_61:
        /* <DEDUP_REMOVED lines=12> */
.L_x_64:
[----:B------:R-:W-:Y:S05]  /*3d60*/  BSYNC B1 ;  /* 0x0000000000017941 */ /* 0x000fea0003800000 */
.L_x_63:
        /* <DEDUP_REMOVED lines=12> */
.L_x_66:
[----:B------:R-:W-:Y:S05]  /*3e30*/  BSYNC B1 ;  /* 0x0000000000017941 */ /* 0x000fea0003800000 */
.L_x_65:
        /* <DEDUP_REMOVED lines=12> */
.L_x_68:
[----:B------:R-:W-:Y:S05]  /*3f00*/  BSYNC B1 ;  /* 0x0000000000017941 */ /* 0x000fea0003800000 */
.L_x_67:
        /* <DEDUP_REMOVED lines=12> */
.L_x_70:
[----:B------:R-:W-:Y:S05]  /*3fd0*/  BSYNC B1 ;  /* 0x0000000000017941 */ /* 0x000fea0003800000 */
.L_x_69:
        /* <DEDUP_REMOVED lines=12> */
.L_x_72:
[----:B------:R-:W-:Y:S05]  /*40a0*/  BSYNC B1 ;  /* 0x0000000000017941 */ /* 0x000fea0003800000 */
.L_x_71:
        /* <DEDUP_REMOVED lines=12> */
.L_x_74:
[----:B------:R-:W-:Y:S05]  /*4170*/  BSYNC B1 ;  /* 0x0000000000017941 */ /* 0x000fea0003800000 */
.L_x_73:
        /* <DEDUP_REMOVED lines=12> */
.L_x_76:
[----:B------:R-:W-:Y:S05]  /*4240*/  BSYNC B1 ;  /* 0x0000000000017941 */ /* 0x000fea0003800000 */
.L_x_75:
        /* <DEDUP_REMOVED lines=12> */
.L_x_78:
[----:B------:R-:W-:Y:S05]  /*4310*/  BSYNC B1 ;  /* 0x0000000000017941 */ /* 0x000fea0003800000 */
.L_x_77:
        /* <DEDUP_REMOVED lines=12> */
.L_x_80:
[----:B------:R-:W-:Y:S05]  /*43e0*/  BSYNC B1 ;  /* 0x0000000000017941 */ /* 0x000fea0003800000 */
.L_x_79:
        /* <DEDUP_REMOVED lines=12> */
.L_x_82:
[----:B------:R-:W-:Y:S05]  /*44b0*/  BSYNC B1 ;  /* 0x0000000000017941 */ /* 0x000fea0003800000 */
.L_x_81:
        /* <DEDUP_REMOVED lines=12> */
.L_x_84:
[----:B------:R-:W-:Y:S05]  /*4580*/  BSYNC B1 ;  /* 0x0000000000017941 */ /* 0x000fea0003800000 */
.L_x_83:
        /* <DEDUP_REMOVED lines=12> */
.L_x_86:
[----:B------:R-:W-:Y:S05]  /*4650*/  BSYNC B1 ;  /* 0x0000000000017941 */ /* 0x000fea0003800000 */
.L_x_85:
        /* <DEDUP_REMOVED lines=12> */
.L_x_88:
[----:B------:R-:W-:Y:S05]  /*4720*/  BSYNC B1 ;  /* 0x0000000000017941 */ /* 0x000fea0003800000 */
.L_x_87:
        /* <DEDUP_REMOVED lines=12> */
.L_x_90:
[----:B------:R-:W-:Y:S05]  /*47f0*/  BSYNC B1 ;  /* 0x0000000000017941 */ /* 0x000fea0003800000 */
.L_x_89:
        /* <DEDUP_REMOVED lines=12> */
.L_x_92:
[----:B------:R-:W-:Y:S05]  /*48c0*/  BSYNC B1 ;  /* 0x0000000000017941 */ /* 0x000fea0003800000 */
.L_x_91:
        /* <DEDUP_REMOVED lines=12> */
.L_x_94:
[----:B------:R-:W-:Y:S05]  /*4990*/  BSYNC B1 ;  /* 0x0000000000017941 */ /* 0x000fea0003800000 */
.L_x_93:
        /* <DEDUP_REMOVED lines=12> */
.L_x_96:
[----:B------:R-:W-:Y:S05]  /*4a60*/  BSYNC B1 ;  /* 0x0000000000017941 */ /* 0x000fea0003800000 */
.L_x_95:
        /* <DEDUP_REMOVED lines=12> */
.L_x_98:
[----:B------:R-:W-:Y:S05]  /*4b30*/  BSYNC B1 ;  /* 0x0000000000017941 */ /* 0x000fea0003800000 */
.L_x_97:
        /* <DEDUP_REMOVED lines=12> */
.L_x_100:
[----:B------:R-:W-:Y:S05]  /*4c00*/  BSYNC B1 ;  /* 0x0000000000017941 */ /* 0x000fea0003800000 */
.L_x_99:
        /* <DEDUP_REMOVED lines=12> */
.L_x_102:
[----:B------:R-:W-:Y:S05]  /*4cd0*/  BSYNC B1 ;  /* 0x0000000000017941 */ /* 0x000fea0003800000 */
.L_x_101:
        /* <DEDUP_REMOVED lines=12> */
.L_x_104:
[----:B------:R-:W-:Y:S05]  /*4da0*/  BSYNC B1 ;  /* 0x0000000000017941 */ /* 0x000fea0003800000 */
.L_x_103:
        /* <DEDUP_REMOVED lines=12> */
.L_x_106:
[----:B------:R-:W-:Y:S05]  /*4e70*/  BSYNC B1 ;  /* 0x0000000000017941 */ /* 0x000fea0003800000 */
.L_x_105:
        /* <DEDUP_REMOVED lines=12> */
.L_x_108:
[----:B------:R-:W-:Y:S05]  /*4f40*/  BSYNC B1 ;  /* 0x0000000000017941 */ /* 0x000fea0003800000 */
.L_x_107:
        /* <DEDUP_REMOVED lines=12> */
.L_x_110:
[----:B------:R-:W-:Y:S05]  /*5010*/  BSYNC B1 ;  /* 0x0000000000017941 */ /* 0x000fea0003800000 */
.L_x_109:
        /* <DEDUP_REMOVED lines=12> */
.L_x_112:
[----:B------:R-:W-:Y:S05]  /*50e0*/  BSYNC B1 ;  /* 0x0000000000017941 */ /* 0x000fea0003800000 */
.L_x_111:
        /* <DEDUP_REMOVED lines=12> */
.L_x_114:
[----:B------:R-:W-:Y:S05]  /*51b0*/  BSYNC B1 ;  /* 0x0000000000017941 */ /* 0x000fea0003800000 */
.L_x_113:
        /* <DEDUP_REMOVED lines=12> */
.L_x_116:
[----:B------:R-:W-:Y:S05]  /*5280*/  BSYNC B1 ;  /* 0x0000000000017941 */ /* 0x000fea0003800000 */
.L_x_115:
        /* <DEDUP_REMOVED lines=12> */
.L_x_118:
[----:B------:R-:W-:Y:S05]  /*5350*/  BSYNC B1 ;  /* 0x0000000000017941 */ /* 0x000fea0003800000 */
.L_x_117:
        /* <DEDUP_REMOVED lines=12> */
.L_x_120:
[----:B------:R-:W-:Y:S05]  /*5420*/  BSYNC B1 ;  /* 0x0000000000017941 */ /* 0x000fea0003800000 */
.L_x_119:
        /* <DEDUP_REMOVED lines=12> */
.L_x_122:
[----:B------:R-:W-:Y:S05]  /*54f0*/  BSYNC B1 ;  /* 0x0000000000017941 */ /* 0x000fea0003800000 */
.L_x_121:
        /* <DEDUP_REMOVED lines=12> */
.L_x_124:
[----:B------:R-:W-:Y:S05]  /*55c0*/  BSYNC B1 ;  /* 0x0000000000017941 */ /* 0x000fea0003800000 */
.L_x_123:
        /* <DEDUP_REMOVED lines=12> */
.L_x_126:
[----:B------:R-:W-:Y:S05]  /*5690*/  BSYNC B1 ;  /* 0x0000000000017941 */ /* 0x000fea0003800000 */
.L_x_125:
        /* <DEDUP_REMOVED lines=12> */
.L_x_128:
[----:B------:R-:W-:Y:S05]  /*5760*/  BSYNC B1 ;  /* 0x0000000000017941 */ /* 0x000fea0003800000 */
.L_x_127:
        /* <DEDUP_REMOVED lines=12> */
.L_x_130:
[----:B------:R-:W-:Y:S05]  /*5830*/  BSYNC B1 ;  /* 0x0000000000017941 */ /* 0x000fea0003800000 */
.L_x_129:
        /* <DEDUP_REMOVED lines=12> */
.L_x_132:
[----:B------:R-:W-:Y:S05]  /*5900*/  BSYNC B1 ;  /* 0x0000000000017941 */ /* 0x000fea0003800000 */
.L_x_131:
        /* <DEDUP_REMOVED lines=12> */
.L_x_134:
[----:B------:R-:W-:Y:S05]  /*59d0*/  BSYNC B1 ;  /* 0x0000000000017941 */ /* 0x000fea0003800000 */
.L_x_133:
        /* <DEDUP_REMOVED lines=12> */
.L_x_136:
[----:B------:R-:W-:Y:S05]  /*5aa0*/  BSYNC B1 ;  /* 0x0000000000017941 */ /* 0x000fea0003800000 */
.L_x_135:
        /* <DEDUP_REMOVED lines=12> */
.L_x_138:
[----:B------:R-:W-:Y:S05]  /*5b70*/  BSYNC B1 ;  /* 0x0000000000017941 */ /* 0x000fea0003800000 */
.L_x_137:
        /* <DEDUP_REMOVED lines=12> */
.L_x_140:
[----:B------:R-:W-:Y:S05]  /*5c40*/  BSYNC B1 ;  /* 0x0000000000017941 */ /* 0x000fea0003800000 */
.L_x_139:
        /* <DEDUP_REMOVED lines=12> */
.L_x_142:
[----:B------:R-:W-:Y:S05]  /*5d10*/  BSYNC B1 ;  /* 0x0000000000017941 */ /* 0x000fea0003800000 */
.L_x_141:
        /* <DEDUP_REMOVED lines=12> */
.L_x_144:
[----:B------:R-:W-:Y:S05]  /*5de0*/  BSYNC B1 ;  /* 0x0000000000017941 */ /* 0x000fea0003800000 */
.L_x_143:
[----:B-----5:R-:W-:Y:S01]  /*5df0*/  LOP3.LUT R5, R5, 0xff, RZ, 0xc0, !PT ;  /* 0x000000ff05057812 */ /* 0x020fe200078ec0ff */
[----:B------:R-:W-:Y:S01]  /*5e00*/  BSSY B1, `(.L_x_145) ;  /* 0x000000b000017945 */ /* 0x000fe20003800000 */
[----:B------:R-:W-:Y:S02]  /*5e10*/  ISETP.LT.OR P4, PT, R29, 0x71, !P0 ;  /* 0x000000711d00780c */ /* 0x000fe40004781670 */
[----:B------:R-:W-:-:S05]  /*5e20*/  F2FP.F16.E5M2.UNPACK_B R5, R5 ;  /* 0x00000005ff05723e */ /* 0x000fca00020004ff */
[----:B------:R-:W-:-:S05]  /*5e30*/  HADD2.F32 R18, -RZ, R5.H0_H0 ;  /* 0x20000005ff127230 */ /* 0x000fca0000004100 */
[----:B------:R-:W-:-:S04]  /*5e40*/  FMUL R5, R18, R9 ;  /* 0x0000000912057220 */ /* 0x000fc80000400000 */
[----:B------:R-:W-:-:S05]  /*5e50*/  FFMA R5, R20, R8, R5 ;  /* 0x0000000814057223 */ /* 0x000fca0000000005 */
[----:B0-----:R-:W-:Y:S02]  /*5e60*/  F2FP.SATFINITE.E5M2.F32.PACK_AB_MERGE_C R23, RZ, R5, RZ ;  /* 0x00000005ff17723e */ /* 0x001fe400048060ff */
[----:B------:R-:W-:-:S03]  /*5e70*/  PRMT R5, RZ, 0x7610, R5 ;  /* 0x00007610ff057816 */ /* 0x000fc60000000005 */
[----:B------:R0:W-:Y:S01]  /*5e80*/  @!P3 STG.E.U8 desc[UR16][R6.64+0x69], R23 ;  /* 0x000069170600b986 */ /* 0x0001e2000c101110 */
[----:B------:R-:W-:Y:S05]  /*5e90*/  @P4 BRA `(.L_x_146) ;  /* 0x0000000000044947 */ /* 0x000fea0003800000 */
[----:B------:R0:W5:Y:S02]  /*5ea0*/  LDG.E.U8 R5, desc[UR16][R24.64+0x70] ;  /* 0x0000701018057981 */ /* 0x000164000c1e1100 */
.L_x_146:
[----:B------:R-:W-:Y:S05]  /*5eb0*/  BSYNC B1 ;  /* 0x0000000000017941 */ /* 0x000fea0003800000 */
.L_x_145:
        /* <DEDUP_REMOVED lines=12> */
.L_x_148:
[----:B------:R-:W-:Y:S05]  /*5f80*/  BSYNC B1 ;  /* 0x0000000000017941 */ /* 0x000fea0003800000 */
.L_x_147:
        /* <DEDUP_REMOVED lines=12> */
.L_x_150:
[----:B------:R-:W-:Y:S05]  /*6050*/  BSYNC B1 ;  /* 0x0000000000017941 */ /* 0x000fea0003800000 */
.L_x_149:
        /* <DEDUP_REMOVED lines=8> */
[----:B0-----:R-:W-:-:S05]  /*60e0*/  F2FP.SATFINITE.E5M2.F32.PACK_AB_MERGE_C R17, RZ, R18, RZ ;  /* 0x00000012ff11723e */ /* 0x001fca00048060ff */
[----:B------:R0:W-:Y:S01]  /*60f0*/  @!P4 STG.E.U8 desc[UR16][R6.64+0x70], R17 ;  /* 0x000070110600c986 */ /* 0x0001e2000c101110 */
[----:B------:R-:W-:Y:S05]  /*6100*/  @P3 BRA `(.L_x_152) ;  /* 0x0000000000043947 */ /* 0x000fea0003800000 */
[----:B------:R0:W5:Y:S02]  /*6110*/  LDG.E.U8 R5, desc[UR16][R26.64+0x71] ;  /* 0x000071101a057981 */ /* 0x000164000c1e1100 */
.L_x_152:
[----:B------:R-:W-:Y:S05]  /*6120*/  BSYNC B1 ;  /* 0x0000000000017941 */ /* 0x000fea0003800000 */
.L_x_151:
        /* <DEDUP_REMOVED lines=12> */
.L_x_154:
[----:B------:R-:W-:Y:S05]  /*61f0*/  BSYNC B1 ;  /* 0x0000000000017941 */ /* 0x000fea0003800000 */
.L_x_153:
        /* <DEDUP_REMOVED lines=12> */
.L_x_156:
[----:B------:R-:W-:Y:S05]  /*62c0*/  BSYNC B1 ;  /* 0x0000000000017941 */ /* 0x000fea0003800000 */
.L_x_155:
        /* <DEDUP_REMOVED lines=12> */
.L_x_158:
[----:B------:R-:W-:Y:S05]  /*6390*/  BSYNC B1 ;  /* 0x0000000000017941 */ /* 0x000fea0003800000 */
.L_x_157:
[----:B-----5:R-:W-:Y:S01]  /*63a0*/  LOP3.LUT R5, R5, 0xff, RZ, 0xc0, !PT ;  /* 0x000000ff05057812 */ /* 0x020fe200078ec0ff */
[----:B------:R-:W-:Y:S01]  /*63b0*/  BSSY B1, `(.L_x_159) ;  /* 0x000000b000017945 */ /* 0x000fe20003800000 */
[----:B------:R-:W-:Y:S02]  /*63c0*/  ISETP.LT.OR P1, PT, R29, 0x7a, !P1 ;  /* 0x0000007a1d00780c */ /* 0x000fe40004f21670 */
[----:B------:R-:W-:-:S05]  /*63d0*/  F2FP.F16.E5M2.UNPACK_B R5, R5 ;  /* 0x00000005ff05723e */ /* 0x000fca00020004ff */
[----:B01--4-:R-:W-:Y:S01]  /*63e0*/  HADD2.F32 R10, -RZ, R5.H0_H0 ;  /* 0x20000005ff0a7230 */ /* 0x013fe20000004100 */
[----:B------:R-:W-:-:S04]  /*63f0*/  PRMT R5, RZ, 0x7610, R5 ;  /* 0x00007610ff057816 */ /* 0x000fc80000000005 */
[----:B------:R-:W-:-:S04]  /*6400*/  FMUL R10, R10, R9 ;  /* 0x000000090a0a7220 */ /* 0x000fc80000400000 */
[----:B------:R-:W-:-:S05]  /*6410*/  FFMA R10, R15, R8, R10 ;  /* 0x000000080f0a7223 */ /* 0x000fca000000000a */
[----:B------:R-:W-:-:S05]  /*6420*/  F2FP.SATFINITE.E5M2.F32.PACK_AB_MERGE_C R11, RZ, R10, RZ ;  /* 0x0000000aff0b723e */ /* 0x000fca00048060ff */
[----:B------:R0:W-:Y:S01]  /*6430*/  @!P3 STG.E.U8 desc[UR16][R6.64+0x78], R11 ;  /* 0x0000780b0600b986 */ /* 0x0001e2000c101110 */
[----:B------:R-:W-:Y:S05]  /*6440*/  @P1 BRA `(.L_x_160) ;  /* 0x0000000000041947 */ /* 0x000fea0003800000 */
[----:B------:R1:W5:Y:S02]  /*6450*/  LDG.E.U8 R5, desc[UR16][R26.64+0x79] ;  /* 0x000079101a057981 */ /* 0x000364000c1e1100 */
.L_x_160:
[----:B------:R-:W-:Y:S05]  /*6460*/  BSYNC B1 ;  /* 0x0000000000017941 */ /* 0x000fea0003800000 */
.L_x_159:
[----:B------:R-:W-:Y:S05]  /*6470*/  @P1 BRA `(.L_x_161) ;  /* 0x0000001000281947 */ /* 0x000fea0003800000 */
[----:B-----5:R-:W-:-:S04]  /*6480*/  LOP3.LUT R5, R5, 0xff, RZ, 0xc0, !PT ;  /* 0x000000ff05057812 */ /* 0x020fc800078ec0ff */
[----:B------:R-:W-:-:S05]  /*6490*/  F2FP.F16.E5M2.UNPACK_B R5, R5 ;  /* 0x00000005ff05723e */ /* 0x000fca00020004ff */
[----:B------:R-:W-:-:S05]  /*64a0*/  HADD2.F32 R10, -RZ, R5.H0_H0 ;  /* 0x20000005ff0a7230 */ /* 0x000fca0000004100 */
[----:B------:R-:W-:-:S04]  /*64b0*/  FMUL R5, R10, R9 ;  /* 0x000000090a057220 */ /* 0x000fc80000400000 */
[----:B------:R-:W-:-:S05]  /*64c0*/  FFMA R5, R14, R8, R5 ;  /* 0x000000080e057223 */ /* 0x000fca0000000005 */
[----:B------:R-:W-:-:S05]  /*64d0*/  F2FP.SATFINITE.E5M2.F32.PACK_AB_MERGE_C R5, RZ, R5, RZ ;  /* 0x00000005ff05723e */ /* 0x000fca00048060ff */
[----:B------:R4:W-:Y:S01]  /*64e0*/  STG.E.U8 desc[UR16][R6.64+0x79], R5 ;  /* 0x0000790506007986 */ /* 0x0009e2000c101110 */
[----:B------:R-:W-:Y:S05]  /*64f0*/  BRA `(.L_x_161) ;  /* 0x0000001000087947 */ /* 0x000fea0003800000 */
.L_x_32:
[----:B------:R-:W-:Y:S01]  /*6500*/  ISETP.GE.AND P1, PT, R36, 0x1, PT ;  /* 0x000000012400780c */ /* 0x000fe20003f26270 */
[-C--:B--2---:R-:W-:Y:S01]  /*6510*/  FMUL R141, R141, R8.reuse ;  /* 0x000000088d8d7220 */ /* 0x084fe20000400000 */
[-C--:B------:R-:W-:Y:S01]  /*6520*/  FMUL R136, R136, R8.reuse ;  /* 0x0000000888887220 */ /* 0x080fe20000400000 */
[----:B------:R-:W-:Y:S01]  /*6530*/  ISETP.GE.AND P0, PT, R36, 0x9, PT ;  /* 0x000000092400780c */ /* 0x000fe20003f06270 */
[-C--:B------:R-:W-:Y:S01]  /*6540*/  FMUL R139, R139, R8.reuse ;  /* 0x000000088b8b7220 */ /* 0x080fe20000400000 */
[C---:B------:R-:W-:Y:S01]  /*6550*/  ISETP.LT.OR P4, PT, R29.reuse, 0x1, !P1 ;  /* 0x000000011d00780c */ /* 0x040fe20004f81670 */
[-C--:B------:R-:W-:Y:S01]  /*6560*/  FMUL R134, R134, R8.reuse ;  /* 0x0000000886867220 */ /* 0x080fe20000400000 */
[----:B------:R-:W-:Y:S01]  /*6570*/  ISETP.LT.OR P5, PT, R29, 0x2, !P1 ;  /* 0x000000021d00780c */ /* 0x000fe20004fa1670 */
[-C--:B------:R-:W-:Y:S01]  /*6580*/  FMUL R137, R137, R8.reuse ;  /* 0x0000000889897220 */ /* 0x080fe20000400000 */
[----:B------:R-:W-:Y:S01]  /*6590*/  F2FP.SATFINITE.E5M2.F32.PACK_AB_MERGE_C R141, RZ, R141, RZ ;  /* 0x0000008dff8d723e */ /* 0x000fe200048060ff */
[----:B------:R-:W-:Y:S01]  /*65a0*/  FMUL R132, R132, R8 ;  /* 0x0000000884847220 */ /* 0x000fe20000400000 */
[----:B------:R-:W-:Y:S01]  /*65b0*/  F2FP.SATFINITE.E5M2.F32.PACK_AB_MERGE_C R5, RZ, R136, RZ ;  /* 0x00000088ff05723e */ /* 0x000fe200048060ff */
[-C--:B------:R-:W-:Y:S01]  /*65c0*/  FMUL R135, R135, R8.reuse ;  /* 0x0000000887877220 */ /* 0x080fe20000400000 */
[C---:B------:R-:W-:Y:S01]  /*65d0*/  ISETP.LT.OR P3, PT, R29.reuse, 0x1, !P0 ;  /* 0x000000011d00780c */ /* 0x040fe20004761670 */
[-C--:B------:R-:W-:Y:S01]  /*65e0*/  FMUL R130, R130, R8.reuse ;  /* 0x0000000882827220 */ /* 0x080fe20000400000 */
[----:B------:R-:W-:Y:S01]  /*65f0*/  ISETP.LT.OR P6, PT, R29, 0xa, !P1 ;  /* 0x0000000a1d00780c */ /* 0x000fe20004fc1670 */
[-C--:B------:R-:W-:Y:S01]  /*6600*/  FMUL R133, R133, R8.reuse ;  /* 0x0000000885857220 */ /* 0x080fe20000400000 */
[----:B------:R-:W-:Y:S01]  /*6610*/  F2FP.SATFINITE.E5M2.F32.PACK_AB_MERGE_C R139, RZ, R139, RZ ;  /* 0x0000008bff8b723e */ /* 0x000fe200048060ff */
[----:B------:R-:W-:Y:S01]  /*6620*/  @!P4 STG.E.U8 desc[UR16][R10.64], R141 ;  /* 0x0000008d0a00c986 */ /* 0x000fe2000c101110 */
[C---:B------:R-:W-:Y:S01]  /*6630*/  ISETP.LT.OR P4, PT, R29.reuse, 0x2, !P0 ;  /* 0x000000021d00780c */ /* 0x040fe20004781670 */
[----:B------:R-:W-:Y:S01]  /*6640*/  FMUL R128, R128, R8 ;  /* 0x0000000880807220 */ /* 0x000fe20000400000 */
[----:B------:R-:W-:Y:S01]  /*6650*/  F2FP.SATFINITE.E5M2.F32.PACK_AB_MERGE_C R25, RZ, R134, RZ ;  /* 0x00000086ff19723e */ /* 0x000fe200048060ff */
[----:B------:R0:W-:Y:S01]  /*6660*/  @!P5 STG.E.U8 desc[UR16][R10.64+0x1], R5 ;  /* 0x000001050a00d986 */ /* 0x0001e2000c101110 */
[----:B------:R-:W-:Y:S01]  /*6670*/  ISETP.LT.OR P5, PT, R29, 0x9, !P1 ;  /* 0x000000091d00780c */ /* 0x000fe20004fa1670 */
[-C--:B------:R-:W-:Y:S01]  /*6680*/  FMUL R131, R131, R8.reuse ;  /* 0x0000000883837220 */ /* 0x080fe20000400000 */
[----:B------:R-:W-:Y:S01]  /*6690*/  F2FP.SATFINITE.E5M2.F32.PACK_AB_MERGE_C R137, RZ, R137, RZ ;  /* 0x00000089ff89723e */ /* 0x000fe200048060ff */
[----:B------:R-:W-:Y:S01]  /*66a0*/  @!P3 STG.E.U8 desc[UR16][R6.64], R139 ;  /* 0x0000008b0600b986 */ /* 0x000fe2000c101110 */
[----:B------:R-:W-:Y:S01]  /*66b0*/  ISETP.LT.OR P3, PT, R29, 0x9, !P0 ;  /* 0x000000091d00780c */ /* 0x000fe20004761670 */
[-C--:B------:R-:W-:Y:S01]  /*66c0*/  FMUL R126, R126, R8.reuse ;  /* 0x000000087e7e7220 */ /* 0x080fe20000400000 */
[----:B------:R-:W-:Y:S01]  /*66d0*/  F2FP.SATFINITE.E5M2.F32.PACK_AB_MERGE_C R135, RZ, R135, RZ ;  /* 0x00000087ff87723e */ /* 0x000fe200048060ff */
[-C--:B------:R-:W-:Y:S01]  /*66e0*/  FMUL R129, R129, R8.reuse ;  /* 0x0000000881817220 */ /* 0x080fe20000400000 */
[----:B------:R-:W-:Y:S01]  /*66f0*/  F2FP.SATFINITE.E5M2.F32.PACK_AB_MERGE_C R133, RZ, R133, RZ ;  /* 0x00000085ff85723e */ /* 0x000fe200048060ff */
[----:B------:R1:W-:Y:S01]  /*6700*/  @!P4 STG.E.U8 desc[UR16][R6.64+0x1], R25 ;  /* 0x000001190600c986 */ /* 0x0003e2000c101110 */
[C---:B------:R-:W-:Y:S01]  /*6710*/  ISETP.LT.OR P4, PT, R29.reuse, 0xa, !P0 ;  /* 0x0000000a1d00780c */ /* 0x040fe20004781670 */
[----:B------:R-:W-:Y:S01]  /*6720*/  FMUL R124, R124, R8 ;  /* 0x000000087c7c7220 */ /* 0x000fe20000400000 */
[----:B0-----:R-:W-:Y:S01]  /*6730*/  F2FP.SATFINITE.E5M2.F32.PACK_AB_MERGE_C R5, RZ, R132, RZ ;  /* 0x00000084ff05723e */ /* 0x001fe200048060ff */
[----:B------:R-:W-:Y:S01]  /*6740*/  @!P5 STG.E.U8 desc[UR16][R10.64+0x8], R137 ;  /* 0x000008890a00d986 */ /* 0x000fe2000c101110 */
[----:B------:R-:W-:Y:S01]  /*6750*/  ISETP.LT.OR P5, PT, R29, 0x11, !P1 ;  /* 0x000000111d00780c */ /* 0x000fe20004fa1670 */
[-C--:B------:R-:W-:Y:S01]  /*6760*/  FMUL R127, R127, R8.reuse ;  /* 0x000000087f7f7220 */ /* 0x080fe20000400000 */
[----:B------:R-:W-:Y:S01]  /*6770*/  F2FP.SATFINITE.E5M2.F32.PACK_AB_MERGE_C R131, RZ, R131, RZ ;  /* 0x00000083ff83723e */ /* 0x000fe200048060ff */
[----:B------:R0:W-:Y:S01]  /*6780*/  @!P6 STG.E.U8 desc[UR16][R10.64+0x9], R5 ;  /* 0x000009050a00e986 */ /* 0x0001e2000c101110 */
[----:B------:R-:W-:Y:S01]  /*6790*/  ISETP.LT.OR P6, PT, R29, 0x12, !P1 ;  /* 0x000000121d00780c */ /* 0x000fe20004fc1670 */
[----:B------:R-:W-:Y:S01]  /*67a0*/  FMUL R122, R122, R8 ;  /* 0x000000087a7a7220 */ /* 0x000fe20000400000 */
[----:B------:R-:W-:Y:S01]  /*67b0*/  F2FP.SATFINITE.E5M2.F32.PACK_AB_MERGE_C R129, RZ, R129, RZ ;  /* 0x00000081ff81723e */ /* 0x000fe200048060ff */
[----:B------:R-:W-:Y:S01]  /*67c0*/  @!P3 STG.E.U8 desc[UR16][R6.64+0x8], R135 ;  /* 0x000008870600b986 */ /* 0x000fe2000c101110 */
[----:B-1----:R-:W-:Y:S01]  /*67d0*/  F2FP.SATFINITE.E5M2.F32.PACK_AB_MERGE_C R25, RZ, R130, RZ ;  /* 0x00000082ff19723e */ /* 0x002fe200048060ff */
[-C--:B------:R-:W-:Y:S01]  /*67e0*/  FMUL R125, R125, R8.reuse ;  /* 0x000000087d7d7220 */ /* 0x080fe20000400000 */
[C---:B------:R-:W-:Y:S01]  /*67f0*/  ISETP.LT.OR P3, PT, R29.reuse, 0x11, !P0 ;  /* 0x000000111d00780c */ /* 0x040fe20004761670 */
[-C--:B------:R-:W-:Y:S01]  /*6800*/  FMUL R120, R120, R8.reuse ;  /* 0x0000000878787220 */ /* 0x080fe20000400000 */
[----:B------:R-:W-:Y:S01]  /*6810*/  F2FP.SATFINITE.E5M2.F32.PACK_AB_MERGE_C R127, RZ, R127, RZ ;  /* 0x0000007fff7f723e */ /* 0x000fe200048060ff */
[----:B------:R1:W-:Y:S01]  /*6820*/  @!P4 STG.E.U8 desc[UR16][R6.64+0x9], R25 ;  /* 0x000009190600c986 */ /* 0x0003e2000c101110 */
[----:B------:R-:W-:Y:S01]  /*6830*/  ISETP.LT.OR P4, PT, R29, 0x12, !P0 ;  /* 0x000000121d00780c */ /* 0x000fe20004781670 */
[----:B------:R-:W-:Y:S01]  /*6840*/  FMUL R123, R123, R8 ;  /* 0x000000087b7b7220 */ /* 0x000fe20000400000 */
[----:B0-----:R-:W-:Y:S01]  /*6850*/  F2FP.SATFINITE.E5M2.F32.PACK_AB_MERGE_C R5, RZ, R128, RZ ;  /* 0x00000080ff05723e */ /* 0x001fe200048060ff */
[----:B------:R-:W-:Y:S01]  /*6860*/  @!P5 STG.E.U8 desc[UR16][R10.64+0x10], R133 ;  /* 0x000010850a00d986 */ /* 0x000fe2000c101110 */
[C---:B------:R-:W-:Y:S01]  /*6870*/  ISETP.LT.OR P5, PT, R29.reuse, 0x19, !P1 ;  /* 0x000000191d00780c */ /* 0x040fe20004fa1670 */
[-C--:B------:R-:W-:Y:S01]  /*6880*/  FMUL R118, R118, R8.reuse ;  /* 0x0000000876767220 */ /* 0x080fe20000400000 */
[----:B------:R-:W-:Y:S01]  /*6890*/  F2FP.SATFINITE.E5M2.F32.PACK_AB_MERGE_C R125, RZ, R125, RZ ;  /* 0x0000007dff7d723e */ /* 0x000fe200048060ff */
[----:B------:R0:W-:Y:S01]  /*68a0*/  @!P6 STG.E.U8 desc[UR16][R10.64+0x11], R5 ;  /* 0x000011050a00e986 */ /* 0x0001e2000c101110 */
[----:B------:R-:W-:Y:S01]  /*68b0*/  ISETP.LT.OR P6, PT, R29, 0x1a, !P1 ;  /* 0x0000001a1d00780c */ /* 0x000fe20004fc1670 */
[-C--:B------:R-:W-:Y:S01]  /*68c0*/  FMUL R121, R121, R8.reuse ;  /* 0x0000000879797220 */ /* 0x080fe20000400000 */
[----:B------:R-:W-:Y:S01]  /*68d0*/  FMUL R116, R116, R8 ;  /* 0x0000000874747220 */ /* 0x000fe20000400000 */
[----:B-1----:R-:W-:Y:S01]  /*68e0*/  F2FP.SATFINITE.E5M2.F32.PACK_AB_MERGE_C R25, RZ, R126, RZ ;  /* 0x0000007eff19723e */ /* 0x002fe200048060ff */
[----:B------:R-:W-:Y:S01]  /*68f0*/  @!P3 STG.E.U8 desc[UR16][R6.64+0x10], R131 ;  /* 0x000010830600b986 */ /* 0x000fe2000c101110 */
[----:B------:R-:W-:Y:S01]  /*6900*/  ISETP.LT.OR P3, PT, R29, 0x19, !P0 ;  /* 0x000000191d00780c */ /* 0x000fe20004761670 */
        /* <DEDUP_REMOVED lines=35> */
[----:B------:R-:W-:Y:S01]  /*6b40*/  ISETP.LT.OR P3, PT, R29, 0x29, !P0 ;  /* 0x000000291d00780c */ /* 0x000fe20004761670 */
[-C--:B------:R-:W-:Y:S01]  /*6b50*/  FMUL R109, R109, R8.reuse ;  /* 0x000000086d6d7220 */ /* 0x080fe20000400000 */
[-C--:B------:R-:W-:Y:S01]  /*6b60*/  FMUL R104, R104, R8.reuse ;  /* 0x0000000868687220 */ /* 0x080fe20000400000 */
        /* <DEDUP_REMOVED lines=104> */
[----:B------:R-:W-:-:S02]  /*71f0*/  ISETP.LT.OR P3, PT, R29, 0x59, !P0 ;  /* 0x000000591d00780c */ /* 0x000fc40004761670 */
[----:B------:R-:W-:Y:S01]  /*7200*/  F2FP.SATFINITE.E5M2.F32.PACK_AB_MERGE_C R19, RZ, R19, RZ ;  /* 0x00000013ff13723e */ /* 0x000fe200048060ff */
[----:B------:R1:W-:Y:S01]  /*7210*/  @!P4 STG.E.U8 desc[UR16][R6.64+0x51], R25 ;  /* 0x000051190600c986 */ /* 0x0003e2000c101110 */
[C---:B------:R-:W-:Y:S02]  /*7220*/  ISETP.LT.OR P4, PT, R29.reuse, 0x5a, !P0 ;  /* 0x0000005a1d00780c */ /* 0x040fe40004781670 */
[----:B0-----:R-:W-:Y:S01]  /*7230*/  F2FP.SATFINITE.E5M2.F32.PACK_AB_MERGE_C R5, RZ, R92, RZ ;  /* 0x0000005cff05723e */ /* 0x001fe200048060ff */
[----:B------:R-:W-:Y:S01]  /*7240*/  @!P5 STG.E.U8 desc[UR16][R10.64+0x58], R97 ;  /* 0x000058610a00d986 */ /* 0x000fe2000c101110 */
[C---:B------:R-:W-:Y:S02]  /*7250*/  ISETP.LT.OR P5, PT, R29.reuse, 0x61, !P1 ;  /* 0x000000611d00780c */ /* 0x040fe40004fa1670 */
[----:B------:R-:W-:Y:S01]  /*7260*/  F2FP.SATFINITE.E5M2.F32.PACK_AB_MERGE_C R13, RZ, R13, RZ ;  /* 0x0000000dff0d723e */ /* 0x000fe200048060ff */
[----:B------:R0:W-:Y:S01]  /*7270*/  @!P6 STG.E.U8 desc[UR16][R10.64+0x59], R5 ;  /* 0x000059050a00e986 */ /* 0x0001e2000c101110 */
[----:B------:R-:W-:-:S02]  /*7280*/  ISETP.LT.OR P6, PT, R29, 0x62, !P1 ;  /* 0x000000621d00780c */ /* 0x000fc40004fc1670 */
[----:B------:R-:W-:Y:S01]  /*7290*/  F2FP.SATFINITE.E5M2.F32.PACK_AB_MERGE_C R15, RZ, R15, RZ ;  /* 0x0000000fff0f723e */ /* 0x000fe200048060ff */
[----:B------:R-:W-:Y:S01]  /*72a0*/  @!P3 STG.E.U8 desc[UR16][R6.64+0x58], R95 ;  /* 0x0000585f0600b986 */ /* 0x000fe2000c101110 */
[----:B-1----:R-:W-:Y:S02]  /*72b0*/  F2FP.SATFINITE.E5M2.F32.PACK_AB_MERGE_C R25, RZ, R90, RZ ;  /* 0x0000005aff19723e */ /* 0x002fe400048060ff */
[----:B------:R-:W-:-:S03]  /*72c0*/  ISETP.LT.OR P3, PT, R29, 0x61, !P0 ;  /* 0x000000611d00780c */ /* 0x000fc60004761670 */
[----:B------:R1:W-:Y:S01]  /*72d0*/  @!P4 STG.E.U8 desc[UR16][R6.64+0x59], R25 ;  /* 0x000059190600c986 */ /* 0x0003e2000c101110 */
[C---:B------:R-:W-:Y:S02]  /*72e0*/  ISETP.LT.OR P4, PT, R29.reuse, 0x62, !P0 ;  /* 0x000000621d00780c */ /* 0x040fe40004781670 */
[----:B0-----:R-:W-:Y:S01]  /*72f0*/  F2FP.SATFINITE.E5M2.F32.PACK_AB_MERGE_C R5, RZ, R88, RZ ;  /* 0x00000058ff05723e */ /* 0x001fe200048060ff */
[----:B------:R-:W-:Y:S01]  /*7300*/  @!P5 STG.E.U8 desc[UR16][R10.64+0x60], R93 ;  /* 0x0000605d0a00d986 */ /* 0x000fe2000c101110 */
[----:B------:R-:W-:-:S03]  /*7310*/  ISETP.LT.OR P5, PT, R29, 0x69, !P1 ;  /* 0x000000691d00780c */ /* 0x000fc60004fa1670 */
[----:B------:R0:W-:Y:S01]  /*7320*/  @!P6 STG.E.U8 desc[UR16][R10.64+0x61], R5 ;  /* 0x000061050a00e986 */ /* 0x0001e2000c101110 */
[C---:B------:R-:W-:Y:S02]  /*7330*/  ISETP.LT.OR P6, PT, R29.reuse, 0x6a, !P1 ;  /* 0x0000006a1d00780c */ /* 0x040fe40004fc1670 */
[----:B-1----:R-:W-:Y:S01]  /*7340*/  F2FP.SATFINITE.E5M2.F32.PACK_AB_MERGE_C R25, RZ, R22, RZ ;  /* 0x00000016ff19723e */ /* 0x002fe200048060ff */
[----:B------:R-:W-:Y:S01]  /*7350*/  @!P3 STG.E.U8 desc[UR16][R6.64+0x60], R91 ;  /* 0x0000605b0600b986 */ /* 0x000fe2000c101110 */
        /* <DEDUP_REMOVED lines=11> */
[----:B------:R-:W-:Y:S01]  /*7410*/  @!P4 STG.E.U8 desc[UR16][R6.64+0x69], R25 ;  /* 0x000069190600c986 */ /* 0x000fe2000c101110 */
[C---:B------:R-:W-:Y:S02]  /*7420*/  ISETP.LT.OR P4, PT, R29.reuse, 0x79, !P1 ;  /* 0x000000791d00780c */ /* 0x040fe40004f81670 */
[C---:B------:R-:W-:Y:S01]  /*7430*/  ISETP.LT.OR P1, PT, R29.reuse, 0x7a, !P1 ;  /* 0x0000007a1d00780c */ /* 0x040fe20004f21670 */
[----:B------:R1:W-:Y:S01]  /*7440*/  @!P5 STG.E.U8 desc[UR16][R10.64+0x70], R21 ;  /* 0x000070150a00d986 */ /* 0x0003e2000c101110 */
[C---:B------:R-:W-:Y:S02]  /*7450*/  ISETP.LT.OR P5, PT, R29.reuse, 0x72, !P0 ;  /* 0x000000721d00780c */ /* 0x040fe400047a1670 */
[----:B0-----:R-:W-:Y:S01]  /*7460*/  F2FP.SATFINITE.E5M2.F32.PACK_AB_MERGE_C R5, RZ, R16, RZ ;  /* 0x00000010ff05723e */ /* 0x001fe200048060ff */
[----:B------:R0:W-:Y:S01]  /*7470*/  @!P6 STG.E.U8 desc[UR16][R10.64+0x71], R17 ;  /* 0x000071110a00e986 */ /* 0x0001e2000c101110 */
[C---:B------:R-:W-:Y:S02]  /*7480*/  ISETP.LT.OR P6, PT, R29.reuse, 0x79, !P0 ;  /* 0x000000791d00780c */ /* 0x040fe400047c1670 */
[----:B------:R-:W-:Y:S01]  /*7490*/  ISETP.LT.OR P0, PT, R29, 0x7a, !P0 ;  /* 0x0000007a1d00780c */ /* 0x000fe20004701670 */
[----:B------:R2:W-:Y:S01]  /*74a0*/  @!P3 STG.E.U8 desc[UR16][R6.64+0x70], R19 ;  /* 0x000070130600b986 */ /* 0x0005e2000c101110 */
[----:B-1----:R-:W-:-:S05]  /*74b0*/  F2FP.SATFINITE.E5M2.F32.PACK_AB_MERGE_C R21, RZ, R14, RZ ;  /* 0x0000000eff15723e */ /* 0x002fca00048060ff */
[----:B------:R2:W-:Y:S01]  /*74c0*/  @!P5 STG.E.U8 desc[UR16][R6.64+0x71], R5 ;  /* 0x000071050600d986 */ /* 0x0005e2000c101110 */
[----:B0-----:R-:W-:-:S03]  /*74d0*/  F2FP.SATFINITE.E5M2.F32.PACK_AB_MERGE_C R17, RZ, R12, RZ ;  /* 0x0000000cff11723e */ /* 0x001fc600048060ff */
[----:B------:R2:W-:Y:S04]  /*74e0*/  @!P4 STG.E.U8 desc[UR16][R10.64+0x78], R13 ;  /* 0x0000780d0a00c986 */ /* 0x0005e8000c101110 */
[----:B------:R2:W-:Y:S04]  /*74f0*/  @!P1 STG.E.U8 desc[UR16][R10.64+0x79], R17 ;  /* 0x000079110a009986 */ /* 0x0005e8000c101110 */
[----:B------:R2:W-:Y:S04]  /*7500*/  @!P6 STG.E.U8 desc[UR16][R6.64+0x78], R15 ;  /* 0x0000780f0600e986 */ /* 0x0005e8000c101110 */
[----:B------:R2:W-:Y:S02]  /*7510*/  @!P0 STG.E.U8 desc[UR16][R6.64+0x79], R21 ;  /* 0x0000791506008986 */ /* 0x0005e4000c101110 */
.L_x_161:
[----:B------:R-:W-:Y:S05]  /*7520*/  BSYNC B0 ;  /* 0x0000000000007941 */ /* 0x000fea0003800000 */
.L_x_31:
[----:B------:R-:W-:Y:S01]  /*7530*/  ULDC UR6, c[0x0][0xc] ;  /* 0x0000030000067ab9 */ /* 0x000fe20000000800 */
[----:B------:R-:W-:Y:S01]  /*7540*/  ULDC UR7, c[0x0][0x10] ;  /* 0x0000040000077ab9 */ /* 0x000fe20000000800 */
[----:B--2-45:R-:W2:Y:S01]  /*7550*/  LDC R5, c[0x0][0x14] ;  /* 0x00000500ff057b82 */ /* 0x034ea20000000800 */
[----:B------:R-:W-:Y:S01]  /*7560*/  UIMAD.WIDE.U32 UR6, UR6, UR7, URZ ;  /* 0x00000007060672a5 */ /* 0x000fe2000f8e003f */
[----:B0-----:R-:W-:Y:S01]  /*7570*/  PRMT R6, RZ, 0x7610, R6 ;  /* 0x00007610ff067816 */ /* 0x001fe20000000006 */
[----:B------:R-:W-:-:S04]  /*7580*/  IMAD.MOV.U32 R7, RZ, RZ, -0x1 ;  /* 0xffffffffff077424 */ /* 0x000fc800078e00ff */
[----:B--2---:R-:W-:-:S04]  /*7590*/  IMAD.WIDE.U32 R2, R5, UR6, R2 ;  /* 0x0000000605027c25 */ /* 0x004fc8000f8e0002 */
[----:B------:R-:W-:Y:S01]  /*75a0*/  IMAD R5, R5, UR7, RZ ;  /* 0x0000000705057c24 */ /* 0x000fe2000f8e02ff */
[----:B------:R-:W-:Y:S02]  /*75b0*/  ULDC.64 UR6, c[0x0][0x650] ;  /* 0x0001940000067ab9 */ /* 0x000fe40000000a00 */
[----:B------:R-:W-:Y:S01]  /*75c0*/  ISETP.GE.U32.AND P0, PT, R2, UR6, PT ;  /* 0x0000000602007c0c */ /* 0x000fe2000bf06070 */
[----:B------:R-:W-:Y:S02]  /*75d0*/  IMAD.IADD R3, R3, 0x1, R5 ;  /* 0x0000000103037824 */ /* 0x000fe400078e0205 */
[----:B------:R-:W-:-:S03]  /*75e0*/  IMAD.MOV.U32 R5, RZ, RZ, -0x1 ;  /* 0xffffffffff057424 */ /* 0x000fc600078e00ff */
[----:B------:R-:W-:-:S13]  /*75f0*/  ISETP.GE.U32.AND.EX P0, PT, R3, UR7, PT, P0 ;  /* 0x0000000703007c0c */ /* 0x000fda000bf06100 */
[----:B------:R-:W-:Y:S05]  /*7600*/  @P0 BRA `(.L_x_162) ;  /* 0x0000000400600947 */ /* 0x000fea0003800000 */
[----:B------:R-:W0:Y:S01]  /*7610*/  S2R R20, SR_CTAID.X ;  /* 0x0000000000147919 */ /* 0x000e220000002500 */
[----:B------:R-:W2:Y:S01]  /*7620*/  LDC.64 R14, c[0x0][0x628] ;  /* 0x00018a00ff0e7b82 */ /* 0x000ea20000000a00 */
[----:B------:R-:W-:Y:S01]  /*7630*/  ULDC UR6, c[0x0][0x150] ;  /* 0x0000540000067ab9 */ /* 0x000fe20000000800 */
[----:B------:R-:W-:Y:S01]  /*7640*/  IMAD.MOV.U32 R12, RZ, RZ, R2 ;  /* 0x000000ffff0c7224 */ /* 0x000fe200078e0002 */
[----:B------:R-:W4:Y:S01]  /*7650*/  S2R R22, SR_CTAID.Y ;  /* 0x0000000000167919 */ /* 0x000f220000002600 */
[----:B------:R-:W-:-:S04]  /*7660*/  IMAD.MOV.U32 R13, RZ, RZ, R3 ;  /* 0x000000ffff0d7224 */ /* 0x000fc800078e0003 */
[----:B------:R-:W1:Y:S08]  /*7670*/  LDC R23, c[0x0][0x144] ;  /* 0x00005100ff177b82 */ /* 0x000e700000000800 */
[----:B------:R-:W1:Y:S08]  /*7680*/  LDC R16, c[0x0][0x630] ;  /* 0x00018c00ff107b82 */ /* 0x000e700000000800 */
[----:B------:R-:W1:Y:S01]  /*7690*/  LDC.64 R18, c[0x0][0x620] ;  /* 0x00018800ff127b82 */ /* 0x000e620000000a00 */
[----:B--2---:R-:W-:-:S04]  /*76a0*/  ISETP.NE.U32.AND P0, PT, R14, RZ, PT ;  /* 0x000000ff0e00720c */ /* 0x004fc80003f05070 */
[----:B------:R-:W-:Y:S02]  /*76b0*/  ISETP.NE.AND.EX P0, PT, R15, RZ, PT, P0 ;  /* 0x000000ff0f00720c */ /* 0x000fe40003f05300 */
[----:B0-----:R-:W-:-:S05]  /*76c0*/  I2FP.F32.U32 R5, R20 ;  /* 0x0000001400057245 */ /* 0x001fca0000201000 */
[----:B------:R-:W-:-:S04]  /*76d0*/  FMUL R5, R5, UR6 ;  /* 0x0000000605057c20 */ /* 0x000fc80008400000 */
[----:B------:R0:W2:Y:S02]  /*76e0*/  F2I.U32.TRUNC.NTZ R21, R5 ;  /* 0x0000000500157305 */ /* 0x0000a4000020f000 */
[----:B----4-:R-:W-:Y:S05]  /*76f0*/  @!P0 BRA `(.L_x_163) ;  /* 0x0000000000288947 */ /* 0x010fea0003800000 */
[----:B0-----:R-:W0:Y:S02]  /*7700*/  LDC R5, c[0x0][0x634] ;  /* 0x00018d00ff057b82 */ /* 0x001e240000000800 */
        /* <DEDUP_REMOVED lines=9> */
.L_x_163:
[-CC-:B-1----:R-:W-:Y:S01]  /*77a0*/  SHF.R.U64 R17, R12, R16.reuse, R13.reuse ;  /* 0x000000100c117219 */ /* 0x182fe2000000120d */
[----:B------:R-:W1:Y:S01]  /*77b0*/  LDC.64 R28, c[0x0][0x640] ;  /* 0x00019000ff1c7b82 */ /* 0x000e620000000a00 */
[----:B0-----:R-:W-:Y:S01]  /*77c0*/  SHF.R.U32.HI R5, RZ, R16, R13 ;  /* 0x00000010ff057219 */ /* 0x001fe2000001160d */
[----:B--2---:R-:W-:Y:S01]  /*77d0*/  IMAD.MOV R21, RZ, RZ, -R21 ;  /* 0x000000ffff157224 */ /* 0x004fe200078e0a15 */
[----:B------:R-:W-:Y:S01]  /*77e0*/  IADD3 R11, P0, RZ, -R17, RZ ;  /* 0x80000011ff0b7210 */ /* 0x000fe20007f1e0ff */
[----:B------:R-:W-:Y:S02]  /*77f0*/  ULDC UR6, c[0x0][0x154] ;  /* 0x0000550000067ab9 */ /* 0x000fe40000000800 */
[----:B------:R-:W-:Y:S02]  /*7800*/  IMAD R23, R23, R21, R20 ;  /* 0x0000001517177224 */ /* 0x000fe400078e0214 */
[----:B------:R-:W0:Y:S01]  /*7810*/  LDC R12, c[0x0][0x618] ;  /* 0x00018600ff0c7b82 */ /* 0x000e220000000800 */
[----:B------:R-:W-:-:S02]  /*7820*/  IMAD.X R5, RZ, RZ, ~R5, P0 ;  /* 0x000000ffff057224 */ /* 0x000fc400000e0e05 */
[----:B------:R-:W-:-:S04]  /*7830*/  IMAD.WIDE.U32 R6, R11, R18, R2 ;  /* 0x000000120b067225 */ /* 0x000fc800078e0002 */
[----:B------:R-:W-:Y:S01]  /*7840*/  IMAD R10, R5, R18, RZ ;  /* 0x00000012050a7224 */ /* 0x000fe200078e02ff */
[----:B------:R-:W2:Y:S03]  /*7850*/  LDC R24, c[0x0][0x608] ;  /* 0x00018200ff187b82 */ /* 0x000ea60000000800 */
[----:B------:R-:W-:Y:S02]  /*7860*/  IMAD R5, R11, R19, R10 ;  /* 0x000000130b057224 */ /* 0x000fe400078e020a */
[----:B------:R-:W-:Y:S02]  /*7870*/  IMAD.MOV.U32 R11, RZ, RZ, 0x1 ;  /* 0x00000001ff0b7424 */ /* 0x000fe400078e00ff */
[----:B------:R-:W-:Y:S01]  /*7880*/  IMAD.IADD R5, R7, 0x1, R5 ;  /* 0x0000000107057824 */ /* 0x000fe200078e0205 */
[----:B---3--:R-:W3:Y:S01]  /*7890*/  LDC R26, c[0x0][0x658] ;  /* 0x00019600ff1a7b82 */ /* 0x008ee20000000800 */
[----:B------:R-:W-:-:S02]  /*78a0*/  I2FP.F32.U32 R7, R22 ;  /* 0x0000001600077245 */ /* 0x000fc40000201000 */
[----:B-1----:R-:W-:-:S03]  /*78b0*/  ISETP.NE.U32.AND P0, PT, R28, RZ, PT ;  /* 0x000000ff1c00720c */ /* 0x002fc60003f05070 */
[----:B------:R-:W-:Y:S01]  /*78c0*/  FMUL R10, R7, UR6 ;  /* 0x00000006070a7c20 */ /* 0x000fe20008400000 */
[----:B------:R-:W-:Y:S01]  /*78d0*/  ISETP.NE.AND.EX P0, PT, R29, RZ, PT, P0 ;  /* 0x000000ff1d00720c */ /* 0x000fe20003f05300 */
[----:B------:R-:W1:Y:S01]  /*78e0*/  LDC R21, c[0x0][0x148] ;  /* 0x00005200ff157b82 */ /* 0x000e620000000800 */
[-CC-:B0-----:R-:W-:Y:S01]  /*78f0*/  SHF.R.U64 R16, R6, R12.reuse, R5.reuse ;  /* 0x0000000c06107219 */ /* 0x181fe20000001205 */
[----:B------:R0:W4:Y:S01]  /*7900*/  F2I.U32.TRUNC.NTZ R18, R10 ;  /* 0x0000000a00127305 */ /* 0x000122000020f000 */
[----:B------:R-:W-:Y:S01]  /*7910*/  SHF.R.U32.HI R5, RZ, R12, R5 ;  /* 0x0000000cff057219 */ /* 0x000fe20000011605 */
[----:B------:R-:W-:-:S04]  /*7920*/  IMAD.MOV.U32 R7, RZ, RZ, -0x1 ;  /* 0xffffffffff077424 */ /* 0x000fc800078e00ff */
[----:B------:R-:W0:Y:S01]  /*7930*/  LDC R20, c[0x0][0x600] ;  /* 0x00018000ff147b82 */ /* 0x000e220000000800 */
[-CC-:B--2---:R-:W-:Y:S02]  /*7940*/  SHF.R.U64 R14, R16, R24.reuse, R5.reuse ;  /* 0x00000018100e7219 */ /* 0x184fe40000001205 */
[----:B------:R-:W-:-:S05]  /*7950*/  SHF.R.U32.HI R5, RZ, R24, R5 ;  /* 0x00000018ff057219 */ /* 0x000fca0000011605 */
[----:B------:R-:W2:Y:S01]  /*7960*/  LDC R27, c[0x0][0x648] ;  /* 0x00019200ff1b7b82 */ /* 0x000ea20000000800 */
[-C--:B---3--:R-:W-:Y:S02]  /*7970*/  SHF.L.U32 R6, R7, R26.reuse, RZ ;  /* 0x0000001a07067219 */ /* 0x088fe400000006ff */
[-CC-:B------:R-:W-:Y:S02]  /*7980*/  SHF.R.U64 R19, R14, R26.reuse, R5.reuse ;  /* 0x0000001a0e137219 */ /* 0x180fe40000001205 */
[----:B------:R-:W-:Y:S02]  /*7990*/  SHF.R.U32.HI R7, RZ, R26, R5 ;  /* 0x0000001aff077219 */ /* 0x000fe40000011605 */
[----:B------:R-:W-:Y:S01]  /*79a0*/  LOP3.LUT R25, RZ, R6, RZ, 0x33, !PT ;  /* 0x00000006ff197212 */ /* 0x000fe200078e33ff */
[----:B------:R-:W3:Y:S01]  /*79b0*/  LDC R30, c[0x0][0x638] ;  /* 0x00018e00ff1e7b82 */ /* 0x000ee20000000800 */
[----:B------:R-:W-:Y:S01]  /*79c0*/  SHF.L.U32 R26, R11, R26, RZ ;  /* 0x0000001a0b1a7219 */ /* 0x000fe200000006ff */
[----:B------:R-:W-:-:S06]  /*79d0*/  IMAD.MOV.U32 R6, RZ, RZ, R19 ;  /* 0x000000ffff067224 */ /* 0x000fcc00078e0013 */
[----:B------:R-:W0:Y:S01]  /*79e0*/  LDC R31, c[0x0][0x610] ;  /* 0x00018400ff1f7b82 */ /* 0x000e220000000800 */
[----:B----4-:R-:W-:Y:S05]  /*79f0*/  @!P0 BRA `(.L_x_164) ;  /* 0x0000000000288947 */ /* 0x010fea0003800000 */
[----:B------:R-:W4:Y:S02]  /*7a00*/  LDC R6, c[0x0][0x64c] ;  /* 0x00019300ff067b82 */ /* 0x000f240000000800 */
[----:B----4-:R-:W-:-:S05]  /*7a10*/  IADD3 R5, P0, R19, R6, RZ ;  /* 0x0000000613057210 */ /* 0x010fca0007f1e0ff */
[----:B------:R-:W-:-:S04]  /*7a20*/  IMAD.X R15, RZ, RZ, R7, P0 ;  /* 0x000000ffff0f7224 */ /* 0x000fc800000e0607 */
[----:B------:R-:W-:-:S04]  /*7a30*/  IMAD.WIDE.U32 R6, R15, R28, RZ ;  /* 0x0000001c0f067225 */ /* 0x000fc800078e00ff */
[----:B0-----:R-:W-:-:S04]  /*7a40*/  IMAD.WIDE.U32 R10, P0, R5, R29, R6 ;  /* 0x0000001d050a7225 */ /* 0x001fc80007800006 */
[----:B------:R-:W-:-:S04]  /*7a50*/  IMAD.WIDE.U32 R6, R5, R28, RZ ;  /* 0x0000001c05067225 */ /* 0x000fc800078e00ff */
[----:B------:R-:W-:Y:S01]  /*7a60*/  IMAD.X R13, RZ, RZ, RZ, P0 ;  /* 0x000000ffff0d7224 */ /* 0x000fe200000e06ff */
[----:B------:R-:W-:Y:S01]  /*7a70*/  IADD3 RZ, P0, R7, R10, RZ ;  /* 0x0000000a07ff7210 */ /* 0x000fe20007f1e0ff */
[----:B------:R-:W-:-:S04]  /*7a80*/  IMAD.MOV.U32 R12, RZ, RZ, R11 ;  /* 0x000000ffff0c7224 */ /* 0x000fc800078e000b */
[----:B------:R-:W-:-:S08]  /*7a90*/  IMAD.WIDE.U32.X R6, R15, R29, R12, P0 ;  /* 0x0000001d0f067225 */ /* 0x000fd000000e040c */
.L_x_164:
[----:B--2---:R-:W-:Y:S01]  /*7aa0*/  SHF.R.U64 R5, R6, R27, R7 ;  /* 0x0000001b06057219 */ /* 0x004fe20000001207 */
[----:B0-----:R-:W-:Y:S01]  /*7ab0*/  VIADD R7, R20, 0xffffffff ;  /* 0xffffffff14077836 */ /* 0x001fe20000000000 */
[----:B------:R-:W-:Y:S01]  /*7ac0*/  LOP3.LUT R28, R14, R25, RZ, 0xc0, !PT ;  /* 0x000000190e1c7212 */ /* 0x000fe200078ec0ff */
[----:B------:R-:W-:Y:S02]  /*7ad0*/  IMAD.MOV R18, RZ, RZ, -R18 ;  /* 0x000000ffff127224 */ /* 0x000fe400078e0a12 */
[----:B------:R-:W-:Y:S01]  /*7ae0*/  IMAD.MOV R6, RZ, RZ, -R5 ;  /* 0x000000ffff067224 */ /* 0x000fe200078e0a05 */
[----:B------:R-:W-:Y:S01]  /*7af0*/  LOP3.LUT R16, R16, R7, RZ, 0xc0, !PT ;  /* 0x0000000710107212 */ /* 0x000fe200078ec0ff */
[----:B------:R-:W-:Y:S02]  /*7b00*/  IMAD R28, R26, R5, R28 ;  /* 0x000000051a1c7224 */ /* 0x000fe400078e021c */
[----:B-1----:R-:W-:Y:S02]  /*7b10*/  @P2 IMAD R23, R21, R18, R22 ;  /* 0x0000001215172224 */ /* 0x002fe400078e0216 */
[----:B---3--:R-:W-:-:S02]  /*7b20*/  IMAD R5, R6, R30, R19 ;  /* 0x0000001e06057224 */ /* 0x008fc400078e0213 */
[----:B------:R-:W-:Y:S02]  /*7b30*/  IMAD R28, R28, R31, R23 ;  /* 0x0000001f1c1c7224 */ /* 0x000fe400078e0217 */
[----:B------:R-:W-:Y:S02]  /*7b40*/  IMAD R5, R5, R20, R16 ;  /* 0x0000001405057224 */ /* 0x000fe400078e0210 */
[----:B------:R-:W-:-:S03]  /*7b50*/  IMAD.MOV.U32 R6, RZ, RZ, 0x1 ;  /* 0x00000001ff067424 */ /* 0x000fc600078e00ff */
[----:B------:R-:W-:Y:S02]  /*7b60*/  SEL R7, R5, R28, !P2 ;  /* 0x0000001c05077207 */ /* 0x000fe40005000000 */
[----:B------:R-:W-:Y:S01]  /*7b70*/  SEL R28, R28, R5, !P2 ;  /* 0x000000051c1c7207 */ /* 0x000fe20005000000 */
[----:B------:R-:W-:-:S07]  /*7b80*/  IMAD.MOV.U32 R5, RZ, RZ, R17 ;  /* 0x000000ffff057224 */ /* 0x000fce00078e0011 */
.L_x_162:
[----:B------:R-:W-:Y:S01]  /*7b90*/  LOP3.LUT P0, RZ, R6, 0xff, RZ, 0xc0, !PT ;  /* 0x000000ff06ff7812 */ /* 0x000fe2000780c0ff */
[----:B------:R-:W-:-:S12]  /*7ba0*/  IMAD.MOV.U32 R6, RZ, RZ, R28 ;  /* 0x000000ffff067224 */ /* 0x000fd800078e001c */
[----:B------:R-:W-:Y:S05]  /*7bb0*/  @P0 BRA `(.L_x_165) ;  /* 0xffffff9000f00947 */ /* 0x000fea000383ffff */
[----:B------:R-:W-:Y:S05]  /*7bc0*/  EXIT ;  /* 0x000000000000794d */ /* 0x000fea0003800000 */
.L_x_3:
[----:B0-----:R-:W-:Y:S01]  /*7bd0*/  ULDC.64 UR4, c[0x0][0x650] ;  /* 0x0001940000047ab9 */ /* 0x001fe20000000a00 */
        /* <DEDUP_REMOVED lines=25> */
.L_x_167:
[--C-:B------:R-:W-:Y:S01]  /*7d70*/  SHF.R.U64 R16, R14, R18, R15.reuse ;  /* 0x000000120e107219 */ /* 0x100fe2000000120f */
[----:B------:R-:W0:Y:S01]  /*7d80*/  LDC R22, c[0x0][0x618] ;  /* 0x00018600ff167b82 */ /* 0x000e220000000800 */
[----:B------:R-:W-:Y:S01]  /*7d90*/  I2FP.F32.U32 R7, R8 ;  /* 0x0000000800077245 */ /* 0x000fe20000201000 */
[----:B------:R-:W-:Y:S01]  /*7da0*/  ULDC UR4, c[0x0][0x150] ;  /* 0x0000540000047ab9 */ /* 0x000fe20000000800 */
[----:B------:R-:W-:Y:S02]  /*7db0*/  SHF.R.U32.HI R6, RZ, R18, R15 ;  /* 0x00000012ff067219 */ /* 0x000fe4000001160f */
[----:B------:R-:W-:Y:S01]  /*7dc0*/  IADD3 R9, P0, RZ, -R16, RZ ;  /* 0x80000010ff097210 */ /* 0x000fe20007f1e0ff */
[----:B------:R-:W-:Y:S01]  /*7dd0*/  FMUL R13, R7, UR4 ;  /* 0x00000004070d7c20 */ /* 0x000fe20008400000 */
[----:B------:R-:W-:Y:S01]  /*7de0*/  ULDC UR4, c[0x0][0x154] ;  /* 0x0000550000047ab9 */ /* 0x000fe20000000800 */
[----:B------:R-:W1:Y:S02]  /*7df0*/  LDC.64 R24, c[0x0][0x640] ;  /* 0x00019000ff187b82 */ /* 0x000e640000000a00 */
[----:B------:R-:W-:-:S02]  /*7e00*/  IMAD.X R11, RZ, RZ, ~R6, P0 ;  /* 0x000000ffff0b7224 */ /* 0x000fc400000e0e06 */
[----:B------:R-:W2:Y:S01]  /*7e10*/  F2I.U32.TRUNC.NTZ R13, R13 ;  /* 0x0000000d000d7305 */ /* 0x000ea2000020f000 */
[----:B------:R-:W-:-:S03]  /*7e20*/  IMAD.WIDE.U32 R6, R9, R20, R2 ;  /* 0x0000001409067225 */ /* 0x000fc600078e0002 */
[----:B------:R-:W3:Y:S01]  /*7e30*/  LDC R15, c[0x0][0x144] ;  /* 0x00005100ff0f7b82 */ /* 0x000ee20000000800 */
[----:B------:R-:W-:-:S04]  /*7e40*/  IMAD R12, R11, R20, RZ ;  /* 0x000000140b0c7224 */ /* 0x000fc800078e02ff */
[----:B------:R-:W-:Y:S02]  /*7e50*/  IMAD R9, R9, R21, R12 ;  /* 0x0000001509097224 */ /* 0x000fe400078e020c */
[----:B------:R-:W-:Y:S01]  /*7e60*/  IMAD.MOV.U32 R12, RZ, RZ, -0x1 ;  /* 0xffffffffff0c7424 */ /* 0x000fe200078e00ff */
[----:B------:R-:W4:Y:S01]  /*7e70*/  LDC R18, c[0x0][0x608] ;  /* 0x00018200ff127b82 */ /* 0x000f220000000800 */
[----:B------:R-:W-:Y:S01]  /*7e80*/  IMAD.IADD R7, R7, 0x1, R9 ;  /* 0x0000000107077824 */ /* 0x000fe200078e0209 */
[----:B------:R-:W-:-:S04]  /*7e90*/  I2FP.F32.U32 R9, R10 ;  /* 0x0000000a00097245 */ /* 0x000fc80000201000 */
[-C--:B0-----:R-:W-:Y:S01]  /*7ea0*/  SHF.R.U64 R14, R6, R22.reuse, R7 ;  /* 0x00000016060e7219 */ /* 0x081fe20000001207 */
[----:B--2---:R-:W-:Y:S01]  /*7eb0*/  IMAD.MOV R6, RZ, RZ, -R13 ;  /* 0x000000ffff067224 */ /* 0x004fe200078e0a0d */
[----:B------:R-:W0:Y:S01]  /*7ec0*/  LDC R11, c[0x0][0x658] ;  /* 0x00019600ff0b7b82 */ /* 0x000e220000000800 */
[----:B-1----:R-:W-:Y:S01]  /*7ed0*/  ISETP.NE.U32.AND P0, PT, R24, RZ, PT ;  /* 0x000000ff1800720c */ /* 0x002fe20003f05070 */
[----:B------:R-:W-:Y:S01]  /*7ee0*/  FMUL R9, R9, UR4 ;  /* 0x0000000409097c20 */ /* 0x000fe20008400000 */
[----:B------:R-:W-:Y:S02]  /*7ef0*/  SHF.R.U32.HI R7, RZ, R22, R7 ;  /* 0x00000016ff077219 */ /* 0x000fe40000011607 */
[----:B------:R-:W-:-:S03]  /*7f00*/  ISETP.NE.AND.EX P0, PT, R25, RZ, PT, P0 ;  /* 0x000000ff1900720c */ /* 0x000fc60003f05300 */
[----:B------:R-:W1:Y:S01]  /*7f10*/  LDC R21, c[0x0][0x148] ;  /* 0x00005200ff157b82 */ /* 0x000e620000000800 */
[----:B---3--:R-:W-:Y:S02]  /*7f20*/  IMAD R22, R15, R6, R8 ;  /* 0x000000060f167224 */ /* 0x008fe400078e0208 */
[----:B------:R-:W-:-:S05]  /*7f30*/  IMAD.MOV.U32 R8, RZ, RZ, 0x1 ;  /* 0x00000001ff087424 */ /* 0x000fca00078e00ff */
[----:B------:R-:W2:Y:S01]  /*7f40*/  LDC R20, c[0x0][0x600] ;  /* 0x00018000ff147b82 */ /* 0x000ea20000000800 */
[-CC-:B----4-:R-:W-:Y:S02]  /*7f50*/  SHF.R.U64 R17, R14, R18.reuse, R7.reuse ;  /* 0x000000120e117219 */ /* 0x190fe40000001207 */
[----:B------:R-:W-:Y:S02]  /*7f60*/  SHF.R.U32.HI R6, RZ, R18, R7 ;  /* 0x00000012ff067219 */ /* 0x000fe40000011607 */
[----:B------:R3:W4:Y:S03]  /*7f70*/  F2I.U32.TRUNC.NTZ R18, R9 ;  /* 0x0000000900127305 */ /* 0x000726000020f000 */
[----:B------:R-:W1:Y:S01]  /*7f80*/  LDC R23, c[0x0][0x648] ;  /* 0x00019200ff177b82 */ /* 0x000e620000000800 */
[-C--:B0-----:R-:W-:Y:S02]  /*7f90*/  SHF.R.U64 R19, R17, R11.reuse, R6 ;  /* 0x0000000b11137219 */ /* 0x081fe40000001206 */
[----:B------:R-:W-:-:S02]  /*7fa0*/  SHF.L.U32 R12, R12, R11, RZ ;  /* 0x0000000b0c0c7219 */ /* 0x000fc400000006ff */
[-C--:B------:R-:W-:Y:S01]  /*7fb0*/  SHF.R.U32.HI R7, RZ, R11.reuse, R6 ;  /* 0x0000000bff077219 */ /* 0x080fe20000011606 */
[----:B------:R-:W-:Y:S01]  /*7fc0*/  IMAD.MOV.U32 R6, RZ, RZ, R19 ;  /* 0x000000ffff067224 */ /* 0x000fe200078e0013 */
[----:B------:R-:W-:Y:S01]  /*7fd0*/  SHF.L.U32 R27, R8, R11, RZ ;  /* 0x0000000b081b7219 */ /* 0x000fe200000006ff */
[----:B------:R-:W0:Y:S01]  /*7fe0*/  LDC R26, c[0x0][0x638] ;  /* 0x00018e00ff1a7b82 */ /* 0x000e220000000800 */
[----:B------:R-:W-:-:S07]  /*7ff0*/  LOP3.LUT R28, RZ, R12, RZ, 0x33, !PT ;  /* 0x0000000cff1c7212 */ /* 0x000fce00078e33ff */
[----:B------:R-:W0:Y:S01]  /*8000*/  LDC R29, c[0x0][0x610] ;  /* 0x00018400ff1d7b82 */ /* 0x000e220000000800 */
[----:B---34-:R-:W-:Y:S05]  /*8010*/  @!P0 BRA `(.L_x_168) ;  /* 0x0000000000288947 */ /* 0x018fea0003800000 */
        /* <DEDUP_REMOVED lines=10> */
.L_x_168:
[----:B-1----:R-:W-:Y:S01]  /*80c0*/  SHF.R.U64 R7, R6, R23, R7 ;  /* 0x0000001706077219 */ /* 0x002fe20000001207 */
[----:B--2---:R-:W-:Y:S01]  /*80d0*/  VIADD R9, R20, 0xffffffff ;  /* 0xffffffff14097836 */ /* 0x004fe20000000000 */
[----:B------:R-:W-:Y:S01]  /*80e0*/  LOP3.LUT R6, R17, R28, RZ, 0xc0, !PT ;  /* 0x0000001c11067212 */ /* 0x000fe200078ec0ff */
[----:B------:R-:W-:Y:S02]  /*80f0*/  IMAD.MOV R18, RZ, RZ, -R18 ;  /* 0x000000ffff127224 */ /* 0x000fe400078e0a12 */
[----:B------:R-:W-:Y:S02]  /*8100*/  IMAD.MOV R8, RZ, RZ, -R7 ;  /* 0x000000ffff087224 */ /* 0x000fe400078e0a07 */
[----:B------:R-:W-:Y:S01]  /*8110*/  IMAD R11, R27, R7, R6 ;  /* 0x000000071b0b7224 */ /* 0x000fe200078e0206 */
[----:B------:R-:W-:Y:S01]  /*8120*/  LOP3.LUT R7, R14, R9, RZ, 0xc0, !PT ;  /* 0x000000090e077212 */ /* 0x000fe200078ec0ff */
[----:B------:R-:W-:Y:S02]  /*8130*/  @P2 IMAD R22, R21, R18, R10 ;  /* 0x0000001215162224 */ /* 0x000fe400078e020a */
[----:B0-----:R-:W-:-:S02]  /*8140*/  IMAD R6, R8, R26, R19 ;  /* 0x0000001a08067224 */ /* 0x001fc400078e0213 */
[----:B------:R-:W-:Y:S02]  /*8150*/  IMAD R11, R11, R29, R22 ;  /* 0x0000001d0b0b7224 */ /* 0x000fe400078e0216 */
[----:B------:R-:W-:Y:S02]  /*8160*/  IMAD R6, R6, R20, R7 ;  /* 0x0000001406067224 */ /* 0x000fe400078e0207 */
[----:B------:R-:W-:-:S03]  /*8170*/  IMAD.MOV.U32 R8, RZ, RZ, 0x1 ;  /* 0x00000001ff087424 */ /* 0x000fc600078e00ff */
[----:B------:R-:W-:Y:S02]  /*8180*/  SEL R14, R6, R11, !P2 ;  /* 0x0000000b060e7207 */ /* 0x000fe40005000000 */
[----:B------:R-:W-:Y:S01]  /*8190*/  SEL R11, R11, R6, !P2 ;  /* 0x000000060b0b7207 */ /* 0x000fe20005000000 */
[----:B------:R-:W-:Y:S01]  /*81a0*/  IMAD.MOV.U32 R6, RZ, RZ, R16 ;  /* 0x000000ffff067224 */ /* 0x000fe200078e0010 */
[----:B------:R-:W-:-:S07]  /*81b0*/  PRMT R7, R8, 0x7610, R7 ;  /* 0x0000761008077816 */ /* 0x000fce0000000007 */
.L_x_166:
[----:B------:R-:W-:-:S08]  /*81c0*/  NOP ;  /* 0x0000000000007918 */ /* 0x000fd00000000000 */
[----:B------:R-:W0:-:S00]  /*81d0*/  USETMAXREG.DEALLOC.CTAPOOL 0x28 ;  /* 0x00000028000079c8 */ /* 0x000e0000080e0500 */
[----:B0-----:R-:W-:-:S13]  /*81e0*/  ISETP.NE.AND P0, PT, R5, RZ, PT ;  /* 0x000000ff0500720c */ /* 0x001fda0003f05270 */
[----:B------:R-:W-:Y:S05]  /*81f0*/  @P0 EXIT ;  /* 0x000000000000094d */ /* 0x000fea0003800000 */
[----:B------:R-:W-:Y:S01]  /*8200*/  LOP3.LUT P0, RZ, R7, 0xff, RZ, 0xc0, !PT ;  /* 0x000000ff07ff7812 */ /* 0x000fe2000780c0ff */
[----:B------:R-:W-:Y:S02]  /*8210*/  IMAD.MOV.U32 R5, RZ, RZ, 0x1 ;  /* 0x00000001ff057424 */ /* 0x000fe400078e00ff */
[----:B------:R-:W-:-:S10]  /*8220*/  IMAD.MOV.U32 R13, RZ, RZ, RZ ;  /* 0x000000ffff0d7224 */ /* 0x000fd400078e00ff */
[----:B------:R-:W-:Y:S05]  /*8230*/  @!P0 BRA `(.L_x_169) ;  /* 0x0000000c00308947 */ /* 0x000fea0003800000 */
[----:B------:R-:W0:Y:S01]  /*8240*/  LDC R5, c[0x0][0x28c] ;  /* 0x0000a300ff057b82 */ /* 0x000e220000000800 */
[----:B------:R-:W-:Y:S01]  /*8250*/  ULDC UR5, c[0x0][0x600] ;  /* 0x0001800000057ab9 */ /* 0x000fe20000000800 */
[----:B------:R-:W-:Y:S01]  /*8260*/  ULDC UR4, c[0x0][0xc] ;  /* 0x0000030000047ab9 */ /* 0x000fe20000000800 */
[----:B------:R-:W-:Y:S01]  /*8270*/  UIADD3 UR16, UR5, -0x1, URZ ;  /* 0xffffffff05107890 */ /* 0x000fe2000fffe03f */
[C---:B------:R-:W-:Y:S01]  /*8280*/  LOP3.LUT P3, RZ, R0.reuse, 0x7f, RZ, 0xc0, !PT ;  /* 0x0000007f00ff7812 */ /* 0x040fe2000786c0ff */
[----:B------:R-:W-:Y:S01]  /*8290*/  ULDC UR6, c[0x0][0x658] ;  /* 0x0001960000067ab9 */ /* 0x000fe20000000800 */
[----:B------:R-:W-:Y:S01]  /*82a0*/  ULDC UR5, c[0x0][0x10] ;  /* 0x0000040000057ab9 */ /* 0x000fe20000000800 */
[----:B------:R-:W-:Y:S01]  /*82b0*/  UMOV UR7, 0xffffffff ;  /* 0xffffffff00077882 */ /* 0x000fe20000000000 */
[----:B------:R-:W-:Y:S01]  /*82c0*/  UMOV UR8, 0x1 ;  /* 0x0000000100087882 */ /* 0x000fe20000000000 */
[----:B------:R-:W-:Y:S01]  /*82d0*/  UIMAD.WIDE.U32 UR4, UR4, UR5, URZ ;  /* 0x00000005040472a5 */ /* 0x000fe2000f8e003f */
[----:B------:R-:W-:Y:S01]  /*82e0*/  LOP3.LUT P0, RZ, R0, 0x1f, RZ, 0xc0, !PT ;  /* 0x0000001f00ff7812 */ /* 0x000fe2000780c0ff */
[----:B------:R-:W-:Y:S01]  /*82f0*/  USHF.L.U32 UR7, UR7, UR6, URZ ;  /* 0x0000000607077299 */ /* 0x000fe2000800063f */
[----:B------:R-:W-:Y:S01]  /*8300*/  BSSY B0, `(.L_x_169) ;  /* 0x00000bf000007945 */ /* 0x000fe20003800000 */
[----:B------:R-:W-:Y:S01]  /*8310*/  USHF.L.U32 UR18, UR8, UR6, URZ ;  /* 0x0000000608127299 */ /* 0x000fe2000800063f */
[----:B------:R-:W-:Y:S01]  /*8320*/  IMAD.MOV.U32 R15, RZ, RZ, 0x1 ;  /* 0x00000001ff0f7424 */ /* 0x000fe200078e00ff */
[----:B------:R-:W-:Y:S01]  /*8330*/  LOP3.LUT R16, R4, 0x2, RZ, 0xfc, !PT ;  /* 0x0000000204107812 */ /* 0x000fe200078efcff */
[----:B------:R-:W-:Y:S01]  /*8340*/  ULDC UR6, c[0x0][0x14] ;  /* 0x0000050000067ab9 */ /* 0x000fe20000000800 */
[----:B------:R-:W-:Y:S01]  /*8350*/  PLOP3.LUT P0, PT, P0, P3, PT, 0x8a, 0x0 ;  /* 0x000000000000781c */ /* 0x000fe20000707172 */
[----:B------:R-:W-:Y:S01]  /*8360*/  UIMAD.WIDE.U32 UR20, UR4, UR6, URZ ;  /* 0x00000006041472a5 */ /* 0x000fe2000f8e003f */
[----:B------:R-:W-:Y:S01]  /*8370*/  IMAD.MOV.U32 R13, RZ, RZ, RZ ;  /* 0x000000ffff0d7224 */ /* 0x000fe200078e00ff */
[----:B------:R-:W-:-:S02]  /*8380*/  UIMAD UR13, UR5, UR6, URZ ;  /* 0x00000006050d72a4 */ /* 0x000fc4000f8e023f */
[----:B------:R-:W-:Y:S01]  /*8390*/  ULOP3.LUT UR17, URZ, UR7, URZ, 0x33, !UPT ;  /* 0x000000073f117292 */ /* 0x000fe2000f8e333f */
[----:B0-----:R-:W-:Y:S01]  /*83a0*/  VIADD R5, R5, 0x3f ;  /* 0x0000003f05057836 */ /* 0x001fe20000000000 */
[----:B------:R-:W-:Y:S01]  /*83b0*/  UIADD3 UR13, UR21, UR13, URZ ;  /* 0x0000000d150d7290 */ /* 0x000fe2000fffe03f */
[----:B------:R-:W-:-:S03]  /*83c0*/  ULDC.64 UR22, c[0x0][0x198] ;  /* 0x0000660000167ab9 */ /* 0x000fc60000000a00 */
[----:B------:R-:W-:-:S04]  /*83d0*/  SHF.R.S32.HI R8, RZ, 0x1f, R5 ;  /* 0x0000001fff087819 */ /* 0x000fc80000011405 */
[----:B------:R-:W-:Y:S01]  /*83e0*/  LEA.HI R8, R8, R5, RZ, 0x6 ;  /* 0x0000000508087211 */ /* 0x000fe200078f30ff */
[----:B------:R-:W-:-:S03]  /*83f0*/  IMAD.MOV.U32 R5, RZ, RZ, 0x1 ;  /* 0x00000001ff057424 */ /* 0x000fc600078e00ff */
[----:B------:R-:W-:-:S05]  /*8400*/  SHF.R.S32.HI R12, RZ, 0x6, R8 ;  /* 0x00000006ff0c7819 */ /* 0x000fca0000011408 */
[----:B------:R-:W-:-:S07]  /*8410*/  VIADD R0, R12, 0x1 ;  /* 0x000000010c007836 */ /* 0x000fce0000000000 */
.L_x_181:
[----:B------:R-:W-:-:S03]  /*8420*/  UMOV UR4, 0xffffffff ;  /* 0xffffffff00047882 */ /* 0x000fc60000000000 */
[----:B------:R-:W-:Y:S05]  /*8430*/  BRA.DIV UR4, `(.L_x_170) ;  /* 0x00000012040c7947 */ /* 0x000fea000b800000 */
[----:B------:R-:W-:-:S13]  /*8440*/  ELECT P1, URZ, PT ;  /* 0x00000000003f782f */ /* 0x000fda0003820000 */
.L_x_195:
[----:B------:R-:W0:Y:S01]  /*8450*/  LDC R7, c[0x0][0x28c] ;  /* 0x0000a300ff077b82 */ /* 0x000e220000000800 */
[----:B------:R-:W-:Y:S01]  /*8460*/  BSSY B1, `(.L_x_171) ;  /* 0x0000035000017945 */ /* 0x000fe20003800000 */
[----:B0-----:R-:W-:-:S13]  /*8470*/  ISETP.LT.OR P1, PT, R7, 0x1, !P1 ;  /* 0x000000010700780c */ /* 0x001fda0004f21670 */
[----:B------:R-:W-:Y:S05]  /*8480*/  @P1 BRA `(.L_x_172) ;  /* 0x0000000000c81947 */ /* 0x000fea0003800000 */
[----:B------:R-:W-:Y:S02]  /*8490*/  IMAD.SHL.U32 R14, R14, 0x80, RZ ;  /* 0x000000800e0e7824 */ /* 0x000fe400078e00ff */
[----:B------:R-:W-:Y:S02]  /*84a0*/  IMAD.SHL.U32 R17, R11, 0x80, RZ ;  /* 0x000000800b117824 */ /* 0x000fe400078e00ff */
[----:B------:R-:W-:Y:S02]  /*84b0*/  IMAD.MOV.U32 R20, RZ, RZ, RZ ;  /* 0x000000ffff147224 */ /* 0x000fe400078e00ff */
[----:B------:R-:W-:Y:S02]  /*84c0*/  IMAD.MOV.U32 R7, RZ, RZ, R0 ;  /* 0x000000ffff077224 */ /* 0x000fe400078e0000 */
[----:B------:R-:W-:Y:S02]  /*84d0*/  IMAD.MOV.U32 R8, RZ, RZ, R5 ;  /* 0x000000ffff087224 */ /* 0x000fe400078e0005 */
[----:B------:R-:W-:-:S07]  /*84e0*/  IMAD.MOV.U32 R9, RZ, RZ, R13 ;  /* 0x000000ffff097224 */ /* 0x000fce00078e000d */
.L_x_176:
[----:B------:R-:W0:Y:S01]  /*84f0*/  S2R R11, SR_CgaCtaId ;  /* 0x00000000000b7919 */ /* 0x000e220000008800 */
[----:B------:R-:W-:-:S04]  /*8500*/  MOV R10, 0x400 ;  /* 0x00000400000a7802 */ /* 0x000fc80000000f00 */
[----:B0-----:R-:W-:Y:S02]  /*8510*/  LEA R18, R11, R10, 0x18 ;  /* 0x0000000a0b127211 */ /* 0x001fe400078ec0ff */
[----:B------:R-:W-:Y:S01]  /*8520*/  SHF.L.U32 R10, R8, 0x1f, RZ ;  /* 0x0000001f080a7819 */ /* 0x000fe200000006ff */
[----:B------:R-:W0:Y:S02]  /*8530*/  @!P3 LDC R11, c[0x0][0x500] ;  /* 0x00014000ff0bbb82 */ /* 0x000e240000000800 */
[----:B------:R-:W-:-:S04]  /*8540*/  IMAD R19, R9, 0x8, R18 ;  /* 0x0000000809137824 */ /* 0x000fc800078e0212 */
[----:B------:R-:W1:Y:S02]  /*8550*/  SYNCS.PHASECHK.TRANS64.TRYWAIT P1, [R19+URZ+0x38], R10 ;  /* 0x0000380a130075a7 */ /* 0x000e64000802017f */
[----:B-1----:R-:W-:Y:S05]  /*8560*/  @!P1 BRA `(.L_x_173) ;  /* 0x0000000c00e09947 */ /* 0x002fea0003800000 */
.L_x_196:
[----:B-1----:R-:W-:Y:S01]  /*8570*/  PRMT R10, R16, 0x9910, RZ ;  /* 0x00009910100a7816 */ /* 0x002fe200000000ff */
[----:B0-----:R0:W-:Y:S03]  /*8580*/  @!P3 SYNCS.ARRIVE.TRANS64 RZ, [R19+URZ], R11 ;  /* 0x0000000b13ffb9a7 */ /* 0x0011e6000800003f */
[----:B------:R-:W-:-:S13]  /*8590*/  ISETP.NE.AND P1, PT, R10, 0x2, PT ;  /* 0x000000020a00780c */ /* 0x000fda0003f25270 */
[----:B0-----:R-:W-:Y:S05]  /*85a0*/  @P1 BRA `(.L_x_174) ;  /* 0x0000000000041947 */ /* 0x001fea0003800000 */
[----:B------:R-:W-:Y:S01]  /*85b0*/  BPT.TRAP 0x1 ;  /* 0x000000040000795c */ /* 0x000fe20000300000 */
.L_x_174:
[----:B------:R-:W-:Y:S05]  /*85c0*/  @P0 BRA `(.L_x_175) ;  /* 0x0000000000040947 */ /* 0x000fea0003800000 */
[----:B------:R-:W-:Y:S01]  /*85d0*/  BPT.TRAP 0x1 ;  /* 0x000000040000795c */ /* 0x000fe20000300000 */
.L_x_175:
[----:B------:R-:W-:Y:S01]  /*85e0*/  IMAD R18, R9, 0x2000, R18 ;  /* 0x0000200009127824 */ /* 0x000fe200078e0212 */
[----:B------:R-:W-:Y:S01]  /*85f0*/  R2UR UR9, R19 ;  /* 0x00000000130972ca */ /* 0x000fe200000e0000 */
[----:B------:R-:W-:Y:S01]  /*8600*/  VIADD R7, R7, 0xffffffff ;  /* 0xffffffff07077836 */ /* 0x000fe20000000000 */
[----:B------:R-:W-:Y:S01]  /*8610*/  UIADD3 UR4, UP0, UR22, 0xf0, URZ ;  /* 0x000000f016047890 */ /* 0x000fe2000ff1e03f */
[----:B------:R-:W-:Y:S01]  /*8620*/  R2UR UR11, R17 ;  /* 0x00000000110b72ca */ /* 0x000fe200000e0000 */
[----:B------:R-:W-:Y:S01]  /*8630*/  UIADD3 UR24, UP1, UR22, 0x1f0, URZ ;  /* 0x000001f016187890 */ /* 0x000fe2000ff3e03f */
[----:B------:R-:W-:Y:S01]  /*8640*/  R2UR UR8, R18 ;  /* 0x00000000120872ca */ /* 0x000fe200000e0000 */
[----:B------:R-:W-:Y:S01]  /*8650*/  UIADD3.X UR5, URZ, UR23, URZ, UP0, !UPT ;  /* 0x000000173f057290 */ /* 0x000fe200087fe43f */
[----:B------:R-:W-:Y:S01]  /*8660*/  R2UR UR10, R20 ;  /* 0x00000000140a72ca */ /* 0x000fe200000e0000 */
[----:B------:R-:W-:Y:S01]  /*8670*/  VIADD R9, R9, 0x1 ;  /* 0x0000000109097836 */ /* 0x000fe20000000000 */
[----:B------:R-:W-:Y:S01]  /*8680*/  R2UR UR12, R6 ;  /* 0x00000000060c72ca */ /* 0x000fe200000e0000 */
[----:B------:R-:W-:Y:S01]  /*8690*/  UIADD3.X UR25, URZ, UR23, URZ, UP1, !UPT ;  /* 0x000000173f197290 */ /* 0x000fe20008ffe43f */
[----:B------:R-:W-:Y:S01]  /*86a0*/  R2UR UR19, R14 ;  /* 0x000000000e1372ca */ /* 0x000fe200000e0000 */
[----:B------:R-:W-:Y:S01]  /*86b0*/  UMOV UR6, 0x0 ;  /* 0x0000000000067882 */ /* 0x000fe20000000000 */
[----:B------:R-:W-:Y:S01]  /*86c0*/  ISETP.GT.AND P4, PT, R7, 0x1, PT ;  /* 0x000000010700780c */ /* 0x000fe20003f84270 */
[----:B------:R-:W-:Y:S01]  /*86d0*/  UMOV UR7, 0x10000000 ;  /* 0x1000000000077882 */ /* 0x000fe20000000000 */
[----:B------:R-:W-:Y:S01]  /*86e0*/  ISETP.NE.AND P1, PT, R9, 0x7, PT ;  /* 0x000000070900780c */ /* 0x000fe20003f25270 */
[----:B------:R-:W-:-:S02]  /*86f0*/  VIADD R20, R20, 0x40 ;  /* 0x0000004014147836 */ /* 0x000fc40000000000 */
[----:B------:R-:W-:Y:S01]  /*8700*/  UIADD3 UR14, UR8, 0x180, URZ ;  /* 0x00000180080e7890 */ /* 0x000fe2000fffe03f */
[----:B------:R-:W-:Y:S01]  /*8710*/  SEL R11, RZ, 0x1, P1 ;  /* 0x00000001ff0b7807 */ /* 0x000fe20000800000 */
[----:B------:R-:W-:Y:S01]  /*8720*/  UIADD3 UR15, UR8, 0xe180, URZ ;  /* 0x0000e180080f7890 */ /* 0x000fe2000fffe03f */
[----:B------:R-:W-:Y:S02]  /*8730*/  SEL R9, R9, RZ, P1 ;  /* 0x000000ff09097207 */ /* 0x000fe40000800000 */
[----:B------:R-:W-:Y:S02]  /*8740*/  LOP3.LUT R8, R8, R11, RZ, 0x3c, !PT ;  /* 0x0000000b08087212 */ /* 0x000fe400078e3cff */
[----:B------:R-:W-:Y:S02]  /*8750*/  UMOV UR8, UR14 ;  /* 0x0000000e00087c82 */ /* 0x000fe40008000000 */
[----:B------:R0:W-:Y:S02]  /*8760*/  UTMALDG.3D [UR8], [UR4], desc[UR6] ;  /* 0x00000608040075b4 */ /* 0x0001e40008011000 */
[----:B0-----:R-:W-:Y:S01]  /*8770*/  UMOV UR8, UR15 ;  /* 0x0000000f00087c82 */ /* 0x001fe20008000000 */
[----:B------:R-:W-:-:S02]  /*8780*/  UMOV UR11, UR19 ;  /* 0x00000013000b7c82 */ /* 0x000fc40008000000 */
[----:B------:R0:W-:Y:S02]  /*8790*/  UTMALDG.3D [UR8], [UR24], desc[UR6] ;  /* 0x00000608180075b4 */ /* 0x0001e40008011000 */
[----:B0-----:R-:W-:Y:S05]  /*87a0*/  @P4 BRA `(.L_x_176) ;  /* 0xfffffffc00504947 */ /* 0x001fea000383ffff */
.L_x_172:
[----:B------:R-:W-:Y:S05]  /*87b0*/  BSYNC B1 ;  /* 0x0000000000017941 */ /* 0x000fea0003800000 */
.L_x_171:
[----:B------:R-:W-:Y:S01]  /*87c0*/  LOP3.LUT P5, RZ, R15, 0xff, RZ, 0xc0, !PT ;  /* 0x000000ff0fff7812 */ /* 0x000fe200078ac0ff */
[C---:B------:R-:W-:Y:S01]  /*87d0*/  IMAD.IADD R13, R12.reuse, 0x1, R13 ;  /* 0x000000010c0d7824 */ /* 0x040fe200078e020d */
[----:B------:R-:W-:Y:S01]  /*87e0*/  ULDC.64 UR4, c[0x0][0x650] ;  /* 0x0001940000047ab9 */ /* 0x000fe20000000a00 */
[C---:B------:R-:W-:Y:S01]  /*87f0*/  ISETP.GE.U32.AND P4, PT, R12.reuse, 0x7, PT ;  /* 0x000000070c00780c */ /* 0x040fe20003f86070 */
[----:B------:R-:W-:Y:S01]  /*8800*/  BSSY B1, `(.L_x_177) ;  /* 0x000006c000017945 */ /* 0x000fe20003800000 */
[C---:B------:R-:W-:Y:S01]  /*8810*/  IMAD.WIDE.U32 R6, R13.reuse, 0x24924925, RZ ;  /* 0x249249250d067825 */ /* 0x040fe200078e00ff */
[----:B------:R-:W-:Y:S02]  /*8820*/  ISETP.GT.U32.AND P1, PT, R13, 0x6, PT ;  /* 0x000000060d00780c */ /* 0x000fe40003f24070 */
[----:B------:R-:W-:Y:S01]  /*8830*/  PRMT R15, RZ, 0x7610, R15 ;  /* 0x00007610ff0f7816 */ /* 0x000fe2000000000f */
[----:B------:R-:W-:Y:S01]  /*8840*/  IMAD.MOV.U32 R11, RZ, RZ, -0x1 ;  /* 0xffffffffff0b7424 */ /* 0x000fe200078e00ff */
[----:B------:R-:W-:Y:S01]  /*8850*/  ISETP.LT.U32.AND P1, PT, R12, 0x7, P1 ;  /* 0x000000070c00780c */ /* 0x000fe20000f21070 */
[----:B------:R-:W-:-:S02]  /*8860*/  IMAD.MOV.U32 R14, RZ, RZ, -0x1 ;  /* 0xffffffffff0e7424 */ /* 0x000fc400078e00ff */
[----:B------:R-:W0:Y:S01]  /*8870*/  @P5 S2R R9, SR_CgaCtaId ;  /* 0x0000000000095919 */ /* 0x000e220000008800 */
[----:B------:R-:W-:Y:S02]  /*8880*/  SEL R6, RZ, 0x1, !P1 ;  /* 0x00000001ff067807 */ /* 0x000fe40004800000 */
[----:B------:R-:W-:Y:S02]  /*8890*/  IADD3 R2, P1, R2, UR20, RZ ;  /* 0x0000001402027c10 */ /* 0x000fe4000ff3e0ff */
[----:B------:R-:W-:Y:S02]  /*88a0*/  @P5 MOV R8, 0x400 ;  /* 0x0000040000085802 */ /* 0x000fe40000000f00 */
[----:B------:R-:W-:Y:S02]  /*88b0*/  IADD3.X R3, R3, UR13, RZ, P1, !PT ;  /* 0x0000000d03037c10 */ /* 0x000fe40008ffe4ff */
[----:B------:R-:W-:Y:S02]  /*88c0*/  ISETP.GE.U32.AND P1, PT, R2, UR4, PT ;  /* 0x0000000402007c0c */ /* 0x000fe4000bf26070 */
[----:B------:R-:W-:-:S02]  /*88d0*/  LOP3.LUT R5, R5, R6, RZ, 0x3c, !PT ;  /* 0x0000000605057212 */ /* 0x000fc400078e3cff */
[----:B------:R-:W-:Y:S02]  /*88e0*/  ISETP.GE.U32.AND.EX P1, PT, R3, UR5, PT, P1 ;  /* 0x0000000503007c0c */ /* 0x000fe4000bf26110 */
[----:B0-----:R-:W-:Y:S01]  /*88f0*/  @P5 LEA R8, R9, R8, 0x18 ;  /* 0x0000000809085211 */ /* 0x001fe200078ec0ff */
[----:B------:R-:W-:-:S03]  /*8900*/  IMAD.IADD R9, R13, 0x1, -R7 ;  /* 0x000000010d097824 */ /* 0x000fc600078e0a07 */
[----:B------:R0:W-:Y:S02]  /*8910*/  @P5 SYNCS.ARRIVE.TRANS64.A1T0 RZ, [R8+URZ+0x88], RZ ;  /* 0x000088ff08ff59a7 */ /* 0x0001e4000810003f */
[----:B------:R-:W-:Y:S02]  /*8920*/  LEA.HI R9, R9, R7, RZ, 0x1f ;  /* 0x0000000709097211 */ /* 0x000fe400078ff8ff */
[----:B------:R-:W-:Y:S02]  /*8930*/  PRMT R7, RZ, 0x7610, R7 ;  /* 0x00007610ff077816 */ /* 0x000fe40000000007 */
[----:B------:R-:W-:-:S04]  /*8940*/  SHF.R.U32.HI R6, RZ, 0x2, R9 ;  /* 0x00000002ff067819 */ /* 0x000fc80000011609 */
[----:B------:R-:W-:Y:S01]  /*8950*/  @P4 LOP3.LUT R5, R5, 0x1, R6, 0x78, !PT ;  /* 0x0000000105054812 */ /* 0x000fe200078e7806 */
[----:B------:R-:W-:Y:S02]  /*8960*/  IMAD R13, R6, -0x7, R13 ;  /* 0xfffffff9060d7824 */ /* 0x000fe400078e020d */
[----:B------:R-:W-:Y:S01]  /*8970*/  IMAD.MOV.U32 R6, RZ, RZ, -0x1 ;  /* 0xffffffffff067424 */ /* 0x000fe200078e00ff */
[----:B0-----:R-:W-:Y:S06]  /*8980*/  @P1 BRA `(.L_x_178) ;  /* 0x00000004004c1947 */ /* 0x001fec0003800000 */
[----:B------:R-:W-:Y:S01]  /*8990*/  ULDC.64 UR4, c[0x0][0x628] ;  /* 0x00018a0000047ab9 */ /* 0x000fe20000000a00 */
[----:B------:R-:W0:Y:S01]  /*89a0*/  S2R R17, SR_CTAID.X ;  /* 0x0000000000117919 */ /* 0x000e220000002500 */
[----:B------:R-:W-:Y:S01]  /*89b0*/  ISETP.NE.U32.AND P1, PT, RZ, UR4, PT ;  /* 0x00000004ff007c0c */ /* 0x000fe2000bf25070 */
[----:B------:R-:W-:Y:S01]  /*89c0*/  ULDC UR7, c[0x0][0x630] ;  /* 0x00018c0000077ab9 */ /* 0x000fe20000000800 */
[----:B------:R-:W-:Y:S01]  /*89d0*/  IMAD.MOV.U32 R6, RZ, RZ, R2 ;  /* 0x000000ffff067224 */ /* 0x000fe200078e0002 */
[----:B------:R-:W1:Y:S01]  /*89e0*/  S2R R14, SR_CTAID.Y ;  /* 0x00000000000e7919 */ /* 0x000e620000002600 */
[----:B------:R-:W-:Y:S01]  /*89f0*/  ISETP.NE.AND.EX P1, PT, RZ, UR5, PT, P1 ;  /* 0x00000005ff007c0c */ /* 0x000fe2000bf25310 */
[----:B------:R-:W-:-:S12]  /*8a00*/  IMAD.MOV.U32 R7, RZ, RZ, R3 ;  /* 0x000000ffff077224 */ /* 0x000fd800078e0003 */
[----:B------:R-:W-:Y:S05]  /*8a10*/  @!P1 BRA `(.L_x_179) ;  /* 0x0000000000289947 */ /* 0x000fea0003800000 */
[----:B------:R-:W-:Y:S02]  /*8a20*/  ULDC UR6, c[0x0][0x634] ;  /* 0x00018d0000067ab9 */ /* 0x000fe40000000800 */
[----:B------:R-:W-:-:S05]  /*8a30*/  IADD3 R11, P1, R2, UR6, RZ ;  /* 0x00000006020b7c10 */ /* 0x000fca000ff3e0ff */
[----:B------:R-:W-:-:S04]  /*8a40*/  IMAD.X R19, RZ, RZ, R3, P1 ;  /* 0x000000ffff137224 */ /* 0x000fc800008e0603 */
[----:B------:R-:W-:-:S04]  /*8a50*/  IMAD.WIDE.U32 R8, R19, UR4, RZ ;  /* 0x0000000413087c25 */ /* 0x000fc8000f8e00ff */
[----:B------:R-:W-:-:S04]  /*8a60*/  IMAD.WIDE.U32 R8, P1, R11, UR5, R8 ;  /* 0x000000050b087c25 */ /* 0x000fc8000f820008 */
[----:B------:R-:W-:-:S04]  /*8a70*/  IMAD.WIDE.U32 R10, R11, UR4, RZ ;  /* 0x000000040b0a7c25 */ /* 0x000fc8000f8e00ff */
[----:B------:R-:W-:Y:S01]  /*8a80*/  IMAD.X R7, RZ, RZ, RZ, P1 ;  /* 0x000000ffff077224 */ /* 0x000fe200008e06ff */
[----:B------:R-:W-:Y:S01]  /*8a90*/  IADD3 RZ, P1, R11, R8, RZ ;  /* 0x000000080bff7210 */ /* 0x000fe20007f3e0ff */
[----:B------:R-:W-:-:S04]  /*8aa0*/  IMAD.MOV.U32 R6, RZ, RZ, R9 ;  /* 0x000000ffff067224 */ /* 0x000fc800078e0009 */
[----:B------:R-:W-:-:S08]  /*8ab0*/  IMAD.WIDE.U32.X R6, R19, UR5, R6, P1 ;  /* 0x0000000513067c25 */ /* 0x000fd000088e0406 */
.L_x_179:
[--C-:B------:R-:W-:Y:S01]  /*8ac0*/  SHF.R.U64 R10, R6, UR7, R7.reuse ;  /* 0x00000007060a7c19 */ /* 0x100fe20008001207 */
[----:B------:R-:W-:Y:S01]  /*8ad0*/  ULDC.64 UR4, c[0x0][0x620] ;  /* 0x0001880000047ab9 */ /* 0x000fe20000000a00 */
[----:B------:R-:W-:Y:S01]  /*8ae0*/  SHF.R.U32.HI R6, RZ, UR7, R7 ;  /* 0x00000007ff067c19 */ /* 0x000fe20008011607 */
[----:B------:R-:W2:Y:S01]  /*8af0*/  LDC R22, c[0x0][0x144] ;  /* 0x00005100ff167b82 */ /* 0x000ea20000000800 */
[----:B------:R-:W-:Y:S01]  /*8b00*/  IADD3 R9, P1, RZ, -R10, RZ ;  /* 0x8000000aff097210 */ /* 0x000fe20007f3e0ff */
[----:B------:R-:W-:Y:S01]  /*8b10*/  ULDC.64 UR8, c[0x0][0x640] ;  /* 0x0001900000087ab9 */ /* 0x000fe20000000a00 */
[----:B0-----:R-:W-:Y:S01]  /*8b20*/  I2FP.F32.U32 R11, R17 ;  /* 0x00000011000b7245 */ /* 0x001fe20000201000 */
[----:B------:R-:W-:Y:S02]  /*8b30*/  ULDC UR6, c[0x0][0x608] ;  /* 0x0001820000067ab9 */ /* 0x000fe40000000800 */
[----:B------:R-:W-:Y:S01]  /*8b40*/  IMAD.X R6, RZ, RZ, ~R6, P1 ;  /* 0x000000ffff067224 */ /* 0x000fe200008e0e06 */
[----:B------:R-:W-:Y:S01]  /*8b50*/  ISETP.NE.U32.AND P1, PT, RZ, UR8, PT ;  /* 0x00000008ff007c0c */ /* 0x000fe2000bf25070 */
[----:B------:R-:W0:Y:S02]  /*8b60*/  LDC R19, c[0x0][0x148] ;  /* 0x00005200ff137b82 */ /* 0x000e240000000800 */
[----:B------:R-:W-:Y:S01]  /*8b70*/  IMAD R8, R6, UR4, RZ ;  /* 0x0000000406087c24 */ /* 0x000fe2000f8e02ff */
[----:B------:R-:W-:Y:S01]  /*8b80*/  ISETP.NE.AND.EX P1, PT, RZ, UR9, PT, P1 ;  /* 0x00000009ff007c0c */ /* 0x000fe2000bf25310 */
[----:B------:R-:W-:Y:S01]  /*8b90*/  IMAD.WIDE.U32 R6, R9, UR4, R2 ;  /* 0x0000000409067c25 */ /* 0x000fe2000f8e0002 */
[----:B------:R-:W-:-:S03]  /*8ba0*/  ULDC UR4, c[0x0][0x150] ;  /* 0x0000540000047ab9 */ /* 0x000fc60000000800 */
[----:B------:R-:W-:Y:S02]  /*8bb0*/  IMAD R9, R9, UR5, R8 ;  /* 0x0000000509097c24 */ /* 0x000fe4000f8e0208 */
[----:B------:R-:W-:Y:S01]  /*8bc0*/  FMUL R8, R11, UR4 ;  /* 0x000000040b087c20 */ /* 0x000fe20008400000 */
[----:B------:R-:W-:Y:S01]  /*8bd0*/  ULDC UR4, c[0x0][0x618] ;  /* 0x0001860000047ab9 */ /* 0x000fe20000000800 */
[----:B------:R-:W-:Y:S01]  /*8be0*/  ULDC UR5, c[0x0][0x154] ;  /* 0x0000550000057ab9 */ /* 0x000fe20000000800 */
[----:B------:R-:W-:-:S03]  /*8bf0*/  IMAD.IADD R7, R7, 0x1, R9 ;  /* 0x0000000107077824 */ /* 0x000fc600078e0209 */
[----:B------:R-:W3:Y:S02]  /*8c00*/  F2I.U32.TRUNC.NTZ R8, R8 ;  /* 0x0000000800087305 */ /* 0x000ee4000020f000 */
[----:B------:R-:W-:Y:S02]  /*8c10*/  SHF.R.U64 R11, R6, UR4, R7 ;  /* 0x00000004060b7c19 */ /* 0x000fe40008001207 */
[----:B-1----:R-:W-:-:S05]  /*8c20*/  I2FP.F32.U32 R6, R14 ;  /* 0x0000000e00067245 */ /* 0x002fca0000201000 */
[----:B------:R-:W-:Y:S01]  /*8c30*/  FMUL R21, R6, UR5 ;  /* 0x0000000506157c20 */ /* 0x000fe20008400000 */
[----:B------:R-:W-:Y:S01]  /*8c40*/  SHF.R.U32.HI R6, RZ, UR4, R7 ;  /* 0x00000004ff067c19 */ /* 0x000fe20008011607 */
[----:B------:R-:W-:-:S03]  /*8c50*/  ULDC UR4, c[0x0][0x658] ;  /* 0x0001960000047ab9 */ /* 0x000fc60000000800 */
[--C-:B------:R-:W-:Y:S01]  /*8c60*/  SHF.R.U64 R20, R11, UR6, R6.reuse ;  /* 0x000000060b147c19 */ /* 0x100fe20008001206 */
[----:B------:R-:W1:Y:S01]  /*8c70*/  F2I.U32.TRUNC.NTZ R21, R21 ;  /* 0x0000001500157305 */ /* 0x000e62000020f000 */
[----:B------:R-:W-:Y:S01]  /*8c80*/  SHF.R.U32.HI R7, RZ, UR6, R6 ;  /* 0x00000006ff077c19 */ /* 0x000fe20008011606 */
[----:B---3--:R-:W-:-:S03]  /*8c90*/  IMAD.MOV R8, RZ, RZ, -R8 ;  /* 0x000000ffff087224 */ /* 0x008fc600078e0a08 */
[----:B------:R-:W-:Y:S01]  /*8ca0*/  SHF.R.U64 R18, R20, UR4, R7 ;  /* 0x0000000414127c19 */ /* 0x000fe20008001207 */
[----:B--2---:R-:W-:Y:S01]  /*8cb0*/  IMAD R17, R22, R8, R17 ;  /* 0x0000000816117224 */ /* 0x004fe200078e0211 */
[----:B------:R-:W-:-:S03]  /*8cc0*/  SHF.R.U32.HI R23, RZ, UR4, R7 ;  /* 0x00000004ff177c19 */ /* 0x000fc60008011607 */
[----:B------:R-:W-:Y:S02]  /*8cd0*/  IMAD.MOV.U32 R6, RZ, RZ, R18 ;  /* 0x000000ffff067224 */ /* 0x000fe400078e0012 */
[----:B------:R-:W-:Y:S01]  /*8ce0*/  IMAD.MOV.U32 R7, RZ, RZ, R23 ;  /* 0x000000ffff077224 */ /* 0x000fe200078e0017 */
[----:B-1----:R-:W-:Y:S06]  /*8cf0*/  @!P1 BRA `(.L_x_180) ;  /* 0x0000000000289947 */ /* 0x002fec0003800000 */
[----:B------:R-:W-:Y:S02]  /*8d00*/  ULDC UR4, c[0x0][0x64c] ;  /* 0x0001930000047ab9 */ /* 0x000fe40000000800 */
[----:B------:R-:W-:-:S05]  /*8d10*/  IADD3 R7, P1, R18, UR4, RZ ;  /* 0x0000000412077c10 */ /* 0x000fca000ff3e0ff */
[----:B------:R-:W-:-:S04]  /*8d20*/  IMAD.X R23, RZ, RZ, R23, P1 ;  /* 0x000000ffff177224 */ /* 0x000fc800008e0617 */
[----:B------:R-:W-:-:S04]  /*8d30*/  IMAD.WIDE.U32 R8, R23, UR8, RZ ;  /* 0x0000000817087c25 */ /* 0x000fc8000f8e00ff */
[----:B------:R-:W-:-:S04]  /*8d40*/  IMAD.WIDE.U32 R8, P1, R7, UR9, R8 ;  /* 0x0000000907087c25 */ /* 0x000fc8000f820008 */
[----:B------:R-:W-:-:S04]  /*8d50*/  IMAD.WIDE.U32 R6, R7, UR8, RZ ;  /* 0x0000000807067c25 */ /* 0x000fc8000f8e00ff */
[----:B------:R-:W-:Y:S01]  /*8d60*/  IMAD.MOV.U32 R6, RZ, RZ, R9 ;  /* 0x000000ffff067224 */ /* 0x000fe200078e0009 */
[----:B------:R-:W-:Y:S01]  /*8d70*/  IADD3 RZ, P4, R7, R8, RZ ;  /* 0x0000000807ff7210 */ /* 0x000fe20007f9e0ff */
[----:B------:R-:W-:-:S04]  /*8d80*/  IMAD.X R7, RZ, RZ, RZ, P1 ;  /* 0x000000ffff077224 */ /* 0x000fc800008e06ff */
[----:B------:R-:W-:-:S08]  /*8d90*/  IMAD.WIDE.U32.X R6, R23, UR9, R6, P4 ;  /* 0x0000000917067c25 */ /* 0x000fd0000a0e0406 */
.L_x_180:
[----:B------:R-:W-:Y:S01]  /*8da0*/  ULDC UR4, c[0x0][0x648] ;  /* 0x0001920000047ab9 */ /* 0x000fe20000000800 */
[----:B------:R-:W-:Y:S01]  /*8db0*/  LOP3.LUT R20, R20, UR17, RZ, 0xc0, !PT ;  /* 0x0000001114147c12 */ /* 0x000fe2000f8ec0ff */
[----:B------:R-:W-:Y:S01]  /*8dc0*/  IMAD.MOV R21, RZ, RZ, -R21 ;  /* 0x000000ffff157224 */ /* 0x000fe200078e0a15 */
[----:B------:R-:W-:Y:S01]  /*8dd0*/  SHF.R.U64 R7, R6, UR4, R7 ;  /* 0x0000000406077c19 */ /* 0x000fe20008001207 */
[----:B------:R-:W-:Y:S01]  /*8de0*/  ULDC UR4, c[0x0][0x638] ;  /* 0x00018e0000047ab9 */ /* 0x000fe20000000800 */
[----:B------:R-:W-:Y:S01]  /*8df0*/  LOP3.LUT R11, R11, UR16, RZ, 0xc0, !PT ;  /* 0x000000100b0b7c12 */ /* 0x000fe2000f8ec0ff */
[----:B0-----:R-:W-:Y:S01]  /*8e00*/  @P2 IMAD R17, R19, R21, R14 ;  /* 0x0000001513112224 */ /* 0x001fe200078e020e */
[----:B------:R-:W-:Y:S01]  /*8e10*/  ULDC UR5, c[0x0][0x610] ;  /* 0x0001840000057ab9 */ /* 0x000fe20000000800 */
[----:B------:R-:W-:Y:S02]  /*8e20*/  IMAD.MOV R9, RZ, RZ, -R7 ;  /* 0x000000ffff097224 */ /* 0x000fe400078e0a07 */
[----:B------:R-:W-:-:S02]  /*8e30*/  IMAD R20, R7, UR18, R20 ;  /* 0x0000001207147c24 */ /* 0x000fc4000f8e0214 */
[----:B------:R-:W-:Y:S01]  /*8e40*/  IMAD R18, R9, UR4, R18 ;  /* 0x0000000409127c24 */ /* 0x000fe2000f8e0212 */
[----:B------:R-:W-:Y:S01]  /*8e50*/  ULDC UR4, c[0x0][0x600] ;  /* 0x0001800000047ab9 */ /* 0x000fe20000000800 */
[----:B------:R-:W-:Y:S02]  /*8e60*/  IMAD R17, R20, UR5, R17 ;  /* 0x0000000514117c24 */ /* 0x000fe4000f8e0211 */
[----:B------:R-:W-:Y:S02]  /*8e70*/  IMAD R18, R18, UR4, R11 ;  /* 0x0000000412127c24 */ /* 0x000fe4000f8e020b */
[----:B------:R-:W-:Y:S02]  /*8e80*/  IMAD.MOV.U32 R7, RZ, RZ, 0x1 ;  /* 0x00000001ff077424 */ /* 0x000fe400078e00ff */
[----:B------:R-:W-:Y:S01]  /*8e90*/  IMAD.MOV.U32 R6, RZ, RZ, R10 ;  /* 0x000000ffff067224 */ /* 0x000fe200078e000a */
[----:B------:R-:W-:Y:S02]  /*8ea0*/  SEL R14, R18, R17, !P2 ;  /* 0x00000011120e7207 */ /* 0x000fe40005000000 */
[----:B------:R-:W-:-:S07]  /*8eb0*/  SEL R11, R17, R18, !P2 ;  /* 0x00000012110b7207 */ /* 0x000fce0005000000 */
.L_x_178:
[----:B------:R-:W-:Y:S05]  /*8ec0*/  BSYNC B1 ;  /* 0x0000000000017941 */ /* 0x000fea0003800000 */
.L_x_177:
[----:B------:R-:W-:-:S13]  /*8ed0*/  LOP3.LUT P1, RZ, R7, 0xff, RZ, 0xc0, !PT ;  /* 0x000000ff07ff7812 */ /* 0x000fda000782c0ff */
[----:B------:R-:W-:Y:S05]  /*8ee0*/  @P1 BRA `(.L_x_181) ;  /* 0xfffffff4004c1947 */ /* 0x000fea000383ffff */
[----:B------:R-:W-:Y:S05]  /*8ef0*/  BSYNC B0 ;  /* 0x0000000000007941 */ /* 0x000fea0003800000 */
.L_x_169:
[----:B------:R-:W-:-:S03]  /*8f00*/  UMOV UR4, 0xffffffff ;  /* 0xffffffff00047882 */ /* 0x000fc60000000000 */
[----:B------:R-:W-:Y:S05]  /*8f10*/  BRA.DIV UR4, `(.L_x_182) ;  /* 0x0000000604887947 */ /* 0x000fea000b800000 */
[----:B------:R-:W-:-:S13]  /*8f20*/  ELECT P0, URZ, PT ;  /* 0x00000000003f782f */ /* 0x000fda0003800000 */
.L_x_199:
[----:B------:R-:W-:Y:S04]  /*8f30*/  BSSY B0, `(.L_x_183) ;  /* 0x0000046000007945 */ /* 0x000fe80003800000 */
[----:B------:R-:W-:Y:S05]  /*8f40*/  @!P0 BRA `(.L_x_184) ;  /* 0x0000000400108947 */ /* 0x000fea0003800000 */
[----:B------:R-:W-:-:S04]  /*8f50*/  LOP3.LUT R4, R4, 0x2, RZ, 0xfc, !PT ;  /* 0x0000000204047812 */ /* 0x000fc800078efcff */
[----:B------:R-:W-:-:S13]  /*8f60*/  ISETP.NE.AND P0, PT, R4, 0x3, PT ;  /* 0x000000030400780c */ /* 0x000fda0003f05270 */
[----:B------:R-:W-:Y:S05]  /*8f70*/  @!P0 BRA `(.L_x_185) ;  /* 0x0000000000048947 */ /* 0x000fea0003800000 */
[----:B------:R-:W-:Y:S01]  /*8f80*/  BPT.TRAP 0x1 ;  /* 0x000000040000795c */ /* 0x000fe20000300000 */
.L_x_185:
[----:B------:R-:W0:Y:S01]  /*8f90*/  S2R R3, SR_CgaCtaId ;  /* 0x0000000000037919 */ /* 0x000e220000008800 */
[----:B------:R-:W-:-:S04]  /*8fa0*/  MOV R0, 0x400 ;  /* 0x0000040000007802 */ /* 0x000fc80000000f00 */
[----:B0-----:R-:W-:Y:S02]  /*8fb0*/  LEA R0, R3, R0, 0x18 ;  /* 0x0000000003007211 */ /* 0x001fe400078ec0ff */
[----:B------:R-:W-:-:S03]  /*8fc0*/  SHF.L.U32 R3, R5, 0x1f, RZ ;  /* 0x0000001f05037819 */ /* 0x000fc600000006ff */
[----:B------:R-:W-:-:S04]  /*8fd0*/  VIADD R0, R0, 0x38 ;  /* 0x0000003800007836 */ /* 0x000fc80000000000 */
[C---:B------:R-:W-:Y:S02]  /*8fe0*/  IMAD R6, R13.reuse, 0x8, R0 ;  /* 0x000000080d067824 */ /* 0x040fe400078e0200 */
[----:B------:R-:W-:Y:S02]  /*8ff0*/  VIADD R13, R13, 0x1 ;  /* 0x000000010d0d7836 */ /* 0x000fe40000000000 */
[----:B------:R-:W0:Y:S03]  /*9000*/  SYNCS.PHASECHK.TRANS64.TRYWAIT P0, [R6+URZ], R3 ;  /* 0x00000003060075a7 */ /* 0x000e26000800017f */
[----:B------:R-:W-:-:S04]  /*9010*/  ISETP.NE.AND P1, PT, R13, 0x7, PT ;  /* 0x000000070d00780c */ /* 0x000fc80003f25270 */
[----:B------:R-:W-:Y:S02]  /*9020*/  SEL R2, RZ, 0x1, P1 ;  /* 0x00000001ff027807 */ /* 0x000fe40000800000 */
[----:B------:R-:W-:Y:S02]  /*9030*/  SEL R13, R13, RZ, P1 ;  /* 0x000000ff0d0d7207 */ /* 0x000fe40000800000 */
[----:B------:R-:W-:-:S03]  /*9040*/  LOP3.LUT R8, R5, R2, RZ, 0x3c, !PT ;  /* 0x0000000205087212 */ /* 0x000fc600078e3cff */
[----:B------:R-:W-:Y:S01]  /*9050*/  IMAD R7, R13, 0x8, R0 ;  /* 0x000000080d077824 */ /* 0x000fe200078e0200 */
[----:B------:R-:W-:Y:S01]  /*9060*/  SHF.L.U32 R4, R8, 0x1f, RZ ;  /* 0x0000001f08047819 */ /* 0x000fe200000006ff */
[----:B0-----:R-:W-:Y:S06]  /*9070*/  @!P0 BRA `(.L_x_186) ;  /* 0x0000000400548947 */ /* 0x001fec0003800000 */
.L_x_200:
[----:B------:R-:W1:Y:S01]  /*9080*/  SYNCS.PHASECHK.TRANS64.TRYWAIT P0, [R7+URZ], R4 ;  /* 0x00000004070075a7 */ /* 0x000e62000800017f */
[----:B------:R-:W-:-:S05]  /*9090*/  VIADD R2, R13, 0x1 ;  /* 0x000000010d027836 */ /* 0x000fca0000000000 */
[----:B------:R-:W-:-:S04]  /*90a0*/  ISETP.NE.AND P1, PT, R2, 0x7, PT ;  /* 0x000000070200780c */ /* 0x000fc80003f25270 */
[----:B0-----:R-:W-:Y:S02]  /*90b0*/  SEL R3, RZ, 0x1, P1 ;  /* 0x00000001ff037807 */ /* 0x001fe40000800000 */
[----:B------:R-:W-:Y:S02]  /*90c0*/  SEL R9, R2, RZ, P1 ;  /* 0x000000ff02097207 */ /* 0x000fe40000800000 */
[----:B------:R-:W-:-:S03]  /*90d0*/  LOP3.LUT R8, R8, R3, RZ, 0x3c, !PT ;  /* 0x0000000308087212 */ /* 0x000fc600078e3cff */
[----:B------:R-:W-:Y:S01]  /*90e0*/  IMAD R6, R9, 0x8, R0 ;  /* 0x0000000809067824 */ /* 0x000fe200078e0200 */
[----:B------:R-:W-:Y:S01]  /*90f0*/  SHF.L.U32 R5, R8, 0x1f, RZ ;  /* 0x0000001f08057819 */ /* 0x000fe200000006ff */
[----:B-1----:R-:W-:Y:S06]  /*9100*/  @!P0 BRA `(.L_x_187) ;  /* 0x0000000400448947 */ /* 0x002fec0003800000 */
.L_x_201:
[----:B------:R-:W1:Y:S01]  /*9110*/  SYNCS.PHASECHK.TRANS64.TRYWAIT P0, [R6+URZ], R5 ;  /* 0x00000005060075a7 */ /* 0x000e62000800017f */
[----:B------:R-:W-:-:S05]  /*9120*/  VIADD R2, R9, 0x1 ;  /* 0x0000000109027836 */ /* 0x000fca0000000000 */
[----:B------:R-:W-:-:S04]  /*9130*/  ISETP.NE.AND P1, PT, R2, 0x7, PT ;  /* 0x000000070200780c */ /* 0x000fc80003f25270 */
[----:B------:R-:W-:Y:S02]  /*9140*/  SEL R3, RZ, 0x1, P1 ;  /* 0x00000001ff037807 */ /* 0x000fe40000800000 */
[----:B0-----:R-:W-:Y:S02]  /*9150*/  SEL R7, R2, RZ, P1 ;  /* 0x000000ff02077207 */ /* 0x001fe40000800000 */
[----:B------:R-:W-:-:S03]  /*9160*/  LOP3.LUT R8, R8, R3, RZ, 0x3c, !PT ;  /* 0x0000000308087212 */ /* 0x000fc600078e3cff */
[----:B------:R-:W-:Y:S01]  /*9170*/  IMAD R9, R7, 0x8, R0 ;  /* 0x0000000807097824 */ /* 0x000fe200078e0200 */
[----:B------:R-:W-:Y:S01]  /*9180*/  SHF.L.U32 R4, R8, 0x1f, RZ ;  /* 0x0000001f08047819 */ /* 0x000fe200000006ff */
[----:B-1----:R-:W-:Y:S06]  /*9190*/  @!P0 BRA `(.L_x_188) ;  /* 0x0000000400348947 */ /* 0x002fec0003800000 */
.L_x_202:
[----:B------:R-:W1:Y:S01]  /*91a0*/  SYNCS.PHASECHK.TRANS64.TRYWAIT P0, [R9+URZ], R4 ;  /* 0x00000004090075a7 */ /* 0x000e62000800017f */
[----:B------:R-:W-:-:S05]  /*91b0*/  VIADD R2, R7, 0x1 ;  /* 0x0000000107027836 */ /* 0x000fca0000000000 */
[----:B------:R-:W-:-:S04]  /*91c0*/  ISETP.NE.AND P1, PT, R2, 0x7, PT ;  /* 0x000000070200780c */ /* 0x000fc80003f25270 */
[----:B------:R-:W-:Y:S02]  /*91d0*/  SEL R3, RZ, 0x1, P1 ;  /* 0x00000001ff037807 */ /* 0x000fe40000800000 */
[----:B------:R-:W-:Y:S02]  /*91e0*/  SEL R7, R2, RZ, P1 ;  /* 0x000000ff02077207 */ /* 0x000fe40000800000 */
[----:B------:R-:W-:-:S03]  /*91f0*/  LOP3.LUT R8, R8, R3, RZ, 0x3c, !PT ;  /* 0x0000000308087212 */ /* 0x000fc600078e3cff */
[----:B------:R-:W-:Y:S01]  /*9200*/  IMAD R10, R7, 0x8, R0 ;  /* 0x00000008070a7824 */ /* 0x000fe200078e0200 */
[----:B0-----:R-:W-:Y:S01]  /*9210*/  SHF.L.U32 R5, R8, 0x1f, RZ ;  /* 0x0000001f08057819 */ /* 0x001fe200000006ff */
[----:B-1----:R-:W-:Y:S06]  /*9220*/  @!P0 BRA `(.L_x_189) ;  /* 0x0000000400248947 */ /* 0x002fec0003800000 */
.L_x_203:
[----:B------:R-:W1:Y:S01]  /*9230*/  SYNCS.PHASECHK.TRANS64.TRYWAIT P0, [R10+URZ], R5 ;  /* 0x000000050a0075a7 */ /* 0x000e62000800017f */
[----:B------:R-:W-:-:S05]  /*9240*/  VIADD R2, R7, 0x1 ;  /* 0x0000000107027836 */ /* 0x000fca0000000000 */
[----:B------:R-:W-:-:S04]  /*9250*/  ISETP.NE.AND P1, PT, R2, 0x7, PT ;  /* 0x000000070200780c */ /* 0x000fc80003f25270 */
[----:B------:R-:W-:Y:S02]  /*9260*/  SEL R3, RZ, 0x1, P1 ;  /* 0x00000001ff037807 */ /* 0x000fe40000800000 */
[----:B------:R-:W-:Y:S02]  /*9270*/  SEL R7, R2, RZ, P1 ;  /* 0x000000ff02077207 */ /* 0x000fe40000800000 */
[----:B0-----:R-:W-:-:S03]  /*9280*/  LOP3.LUT R9, R8, R3, RZ, 0x3c, !PT ;  /* 0x0000000308097212 */ /* 0x001fc600078e3cff */
[----:B------:R-:W-:Y:S01]  /*9290*/  IMAD R11, R7, 0x8, R0 ;  /* 0x00000008070b7824 */ /* 0x000fe200078e0200 */
[----:B------:R-:W-:Y:S01]  /*92a0*/  SHF.L.U32 R6, R9, 0x1f, RZ ;  /* 0x0000001f09067819 */ /* 0x000fe200000006ff */
[----:B-1----:R-:W-:Y:S06]  /*92b0*/  @!P0 BRA `(.L_x_190) ;  /* 0x0000000400148947 */ /* 0x002fec0003800000 */
.L_x_204:
[----:B------:R-:W1:Y:S01]  /*92c0*/  SYNCS.PHASECHK.TRANS64.TRYWAIT P0, [R11+URZ], R6 ;  /* 0x000000060b0075a7 */ /* 0x000e62000800017f */
[----:B------:R-:W-:-:S05]  /*92d0*/  VIADD R2, R7, 0x1 ;  /* 0x0000000107027836 */ /* 0x000fca0000000000 */
[----:B------:R-:W-:-:S04]  /*92e0*/  ISETP.NE.AND P1, PT, R2, 0x7, PT ;  /* 0x000000070200780c */ /* 0x000fc80003f25270 */
[----:B------:R-:W-:Y:S02]  /*92f0*/  SEL R4, RZ, 0x1, P1 ;  /* 0x00000001ff047807 */ /* 0x000fe40000800000 */
[----:B------:R-:W-:Y:S02]  /*9300*/  SEL R3, R2, RZ, P1 ;  /* 0x000000ff02037207 */ /* 0x000fe40000800000 */
[----:B------:R-:W-:Y:S01]  /*9310*/  LOP3.LUT R4, R9, R4, RZ, 0x3c, !PT ;  /* 0x0000000409047212 */ /* 0x000fe200078e3cff */
[----:B-1----:R-:W-:Y:S06]  /*9320*/  @!P0 BRA `(.L_x_191) ;  /* 0x00000004000c8947 */ /* 0x002fec0003800000 */
.L_x_205:
[----:B------:R-:W-:Y:S01]  /*9330*/  IMAD R3, R3, 0x8, R0 ;  /* 0x0000000803037824 */ /* 0x000fe200078e0200 */
[----:B------:R-:W-:-:S07]  /*9340*/  SHF.L.U32 R0, R4, 0x1f, RZ ;  /* 0x0000001f04007819 */ /* 0x000fce00000006ff */
.L_x_192:
[----:B--2---:R2:W3:Y:S02]  /*9350*/  SYNCS.PHASECHK.TRANS64.TRYWAIT P0, [R3+URZ], R0 ;  /* 0x00000000030075a7 */ /* 0x0044e4000800017f */
[----:B---3--:R-:W-:Y:S05]  /*9360*/  @!P0 NANOSLEEP.SYNCS 0x989680 ;  /* 0x009896800000895d */ /* 0x008fea0003900000 */
[----:B------:R-:W3:Y:S02]  /*9370*/  @!P0 SYNCS.PHASECHK.TRANS64 P0, [R3+URZ], R0 ;  /* 0x00000000030085a7 */ /* 0x000ee4000800007f */
[----:B---3--:R-:W-:Y:S05]  /*9380*/  @!P0 BRA `(.L_x_192) ;  /* 0xfffffffc00f08947 */ /* 0x008fea000383ffff */
.L_x_184:
[----:B------:R-:W-:Y:S05]  /*9390*/  BSYNC B0 ;  /* 0x0000000000007941 */ /* 0x000fea0003800000 */
.L_x_183:
[----:B------:R-:W-:Y:S05]  /*93a0*/  EXIT ;  /* 0x000000000000794d */ /* 0x000fea0003800000 */
.L_x_17:
[----:B-1----:R-:W-:-:S04]  /*93b0*/  IMAD.U32 R11, RZ, RZ, UR6 ;  /* 0x00000006ff0b7e24 */ /* 0x002fc8000f8e00ff */
[----:B------:R1:W4:Y:S03]  /*93c0*/  SYNCS.PHASECHK.TRANS64.TRYWAIT P0, [R11+URZ], R10 ;  /* 0x0000000a0b0075a7 */ /* 0x000326000800017f */
[----:B----4-:R-:W-:Y:S05]  /*93d0*/  @!P0 NANOSLEEP.SYNCS 0x989680 ;  /* 0x009896800000895d */ /* 0x010fea0003900000 */
[----:B------:R-:W4:Y:S02]  /*93e0*/  @!P0 SYNCS.PHASECHK.TRANS64 P0, [R11+URZ], R10 ;  /* 0x0000000a0b0085a7 */ /* 0x000f24000800007f */
[----:B----4-:R-:W-:Y:S05]  /*93f0*/  @!P0 BRA `(.L_x_17) ;  /* 0xfffffffc00ec8947 */ /* 0x010fea000383ffff */
[----:B------:R-:W-:Y:S05]  /*9400*/  BRA `(.L_x_16) ;  /* 0xffffff8000687947 */ /* 0x000fea000383ffff */
.L_x_23:
[----:B-1----:R-:W-:-:S04]  /*9410*/  IMAD.U32 R140, RZ, RZ, UR12 ;  /* 0x0000000cff8c7e24 */ /* 0x002fc8000f8e00ff */
[----:B------:R1:W4:Y:S03]  /*9420*/  SYNCS.PHASECHK.TRANS64.TRYWAIT P0, [R140+URZ], R11 ;  /* 0x0000000b8c0075a7 */ /* 0x000326000800017f */
[----:B----4-:R-:W-:Y:S05]  /*9430*/  @!P0 NANOSLEEP.SYNCS 0x989680 ;  /* 0x009896800000895d */ /* 0x010fea0003900000 */
[----:B------:R-:W4:Y:S02]  /*9440*/  @!P0 SYNCS.PHASECHK.TRANS64 P0, [R140+URZ], R11 ;  /* 0x0000000b8c0085a7 */ /* 0x000f24000800007f */
[----:B----4-:R-:W-:Y:S05]  /*9450*/  @!P0 BRA `(.L_x_23) ;  /* 0xfffffffc00ec8947 */ /* 0x010fea000383ffff */
[----:B------:R-:W-:Y:S05]  /*9460*/  BRA `(.L_x_22) ;  /* 0xffffff8800ac7947 */ /* 0x000fea000383ffff */
.L_x_170:
[----:B------:R-:W-:Y:S01]  /*9470*/  BSSY B1, `(.L_x_193) ;  /* 0x0000006000017945 */ /* 0x000fe20003800000 */
[----:B------:R-:W-:-:S07]  /*9480*/  IMAD.MOV.U32 R7, RZ, RZ, -0x1 ;  /* 0xffffffffff077424 */ /* 0x000fce00078e00ff */
[----:B------:R-:W-:Y:S05]  /*9490*/  WARPSYNC.COLLECTIVE R7, `(.L_x_194) ;  /* 0x00000000070c7348 */ /* 0x000fea0003c00000 */
[----:B------:R-:W-:Y:S02]  /*94a0*/  ELECT P1, UR62, PT ;  /* 0x00000000003e782f */ /* 0x000fe40003820000 */
[----:B------:R-:W-:Y:S01]  /*94b0*/  MOV R7, UR62 ;  /* 0x0000003e00077c02 */ /* 0x000fe20008000f00 */
[----:B------:R-:W-:Y:S10]  /*94c0*/  ENDCOLLECTIVE ;  /* 0x000000000000791b */ /* 0x000ff40003800000 */
.L_x_194:
[----:B------:R-:W-:Y:S05]  /*94d0*/  BSYNC B1 ;  /* 0x0000000000017941 */ /* 0x000fea0003800000 */
.L_x_193:
[----:B------:R-:W-:Y:S05]  /*94e0*/  BRA `(.L_x_195) ;  /* 0xffffffec00d87947 */ /* 0x000fea000383ffff */
.L_x_173:
[----:B-1----:R1:W2:Y:S02]  /*94f0*/  SYNCS.PHASECHK.TRANS64.TRYWAIT P1, [R19+URZ+0x38], R10 ;  /* 0x0000380a130075a7 */ /* 0x0022a4000802017f */
[----:B--2---:R-:W-:Y:S05]  /*9500*/  @!P1 NANOSLEEP.SYNCS 0x989680 ;  /* 0x009896800000995d */ /* 0x004fea0003900000 */
[----:B------:R-:W2:Y:S02]  /*9510*/  @!P1 SYNCS.PHASECHK.TRANS64 P1, [R19+URZ+0x38], R10 ;  /* 0x0000380a130095a7 */ /* 0x000ea4000802007f */
[----:B--2---:R-:W-:Y:S05]  /*9520*/  @!P1 BRA `(.L_x_173) ;  /* 0xfffffffc00f09947 */ /* 0x004fea000383ffff */
[----:B------:R-:W-:Y:S05]  /*9530*/  BRA `(.L_x_196) ;  /* 0xfffffff0000c7947 */ /* 0x000fea000383ffff */
.L_x_182:
[----:B------:R-:W-:Y:S01]  /*9540*/  BSSY B0, `(.L_x_197) ;  /* 0x0000006000007945 */ /* 0x000fe20003800000 */
[----:B------:R-:W-:-:S07]  /*9550*/  IMAD.MOV.U32 R7, RZ, RZ, -0x1 ;  /* 0xffffffffff077424 */ /* 0x000fce00078e00ff */
[----:B------:R-:W-:Y:S05]  /*9560*/  WARPSYNC.COLLECTIVE R7, `(.L_x_198) ;  /* 0x00000000070c7348 */ /* 0x000fea0003c00000 */
[----:B------:R-:W-:Y:S02]  /*9570*/  ELECT P1, UR62, PT ;  /* 0x00000000003e782f */ /* 0x000fe40003820000 */
[----:B------:R-:W-:Y:S01]  /*9580*/  MOV R7, UR62 ;  /* 0x0000003e00077c02 */ /* 0x000fe20008000f00 */
[----:B------:R-:W-:Y:S10]  /*9590*/  ENDCOLLECTIVE ;  /* 0x000000000000791b */ /* 0x000ff40003800000 */
.L_x_198:
[----:B------:R-:W-:Y:S05]  /*95a0*/  BSYNC B0 ;  /* 0x0000000000007941 */ /* 0x000fea0003800000 */
.L_x_197:
[----:B------:R-:W-:Y:S01]  /*95b0*/  PLOP3.LUT P0, PT, P1, PT, PT, 0x80, 0x0 ;  /* 0x000000000000781c */ /* 0x000fe20000f0f070 */
[----:B------:R-:W-:-:S12]  /*95c0*/  BRA `(.L_x_199) ;  /* 0xfffffff800587947 */ /* 0x000fd8000383ffff */
.L_x_186:
[----:B0-----:R0:W1:Y:S02]  /*95d0*/  SYNCS.PHASECHK.TRANS64.TRYWAIT P0, [R6+URZ], R3 ;  /* 0x00000003060075a7 */ /* 0x001064000800017f */
[----:B-1----:R-:W-:Y:S05]  /*95e0*/  @!P0 NANOSLEEP.SYNCS 0x989680 ;  /* 0x009896800000895d */ /* 0x002fea0003900000 */
[----:B------:R-:W1:Y:S02]  /*95f0*/  @!P0 SYNCS.PHASECHK.TRANS64 P0, [R6+URZ], R3 ;  /* 0x00000003060085a7 */ /* 0x000e64000800007f */
[----:B-1----:R-:W-:Y:S05]  /*9600*/  @!P0 BRA `(.L_x_186) ;  /* 0xfffffffc00f08947 */ /* 0x002fea000383ffff */
[----:B------:R-:W-:Y:S05]  /*9610*/  BRA `(.L_x_200) ;  /* 0xfffffff800987947 */ /* 0x000fea000383ffff */
.L_x_187:
[----:B0-----:R0:W1:Y:S02]  /*9620*/  SYNCS.PHASECHK.TRANS64.TRYWAIT P0, [R7+URZ], R4 ;  /* 0x00000004070075a7 */ /* 0x001064000800017f */
[----:B-1----:R-:W-:Y:S05]  /*9630*/  @!P0 NANOSLEEP.SYNCS 0x989680 ;  /* 0x009896800000895d */ /* 0x002fea0003900000 */
[----:B------:R-:W1:Y:S02]  /*9640*/  @!P0 SYNCS.PHASECHK.TRANS64 P0, [R7+URZ], R4 ;  /* 0x00000004070085a7 */ /* 0x000e64000800007f */
[----:B-1----:R-:W-:Y:S05]  /*9650*/  @!P0 BRA `(.L_x_187) ;  /* 0xfffffffc00f08947 */ /* 0x002fea000383ffff */
[----:B------:R-:W-:Y:S05]  /*9660*/  BRA `(.L_x_201) ;  /* 0xfffffff800a87947 */ /* 0x000fea000383ffff */
.L_x_188:
[----:B0-----:R0:W1:Y:S02]  /*9670*/  SYNCS.PHASECHK.TRANS64.TRYWAIT P0, [R6+URZ], R5 ;  /* 0x00000005060075a7 */ /* 0x001064000800017f */
[----:B-1----:R-:W-:Y:S05]  /*9680*/  @!P0 NANOSLEEP.SYNCS 0x989680 ;  /* 0x009896800000895d */ /* 0x002fea0003900000 */
[----:B------:R-:W1:Y:S02]  /*9690*/  @!P0 SYNCS.PHASECHK.TRANS64 P0, [R6+URZ], R5 ;  /* 0x00000005060085a7 */ /* 0x000e64000800007f */
[----:B-1----:R-:W-:Y:S05]  /*96a0*/  @!P0 BRA `(.L_x_188) ;  /* 0xfffffffc00f08947 */ /* 0x002fea000383ffff */
[----:B------:R-:W-:Y:S05]  /*96b0*/  BRA `(.L_x_202) ;  /* 0xfffffff800b87947 */ /* 0x000fea000383ffff */
.L_x_189:
[----:B0-----:R0:W1:Y:S02]  /*96c0*/  SYNCS.PHASECHK.TRANS64.TRYWAIT P0, [R9+URZ], R4 ;  /* 0x00000004090075a7 */ /* 0x001064000800017f */
[----:B-1----:R-:W-:Y:S05]  /*96d0*/  @!P0 NANOSLEEP.SYNCS 0x989680 ;  /* 0x009896800000895d */ /* 0x002fea0003900000 */
[----:B------:R-:W1:Y:S02]  /*96e0*/  @!P0 SYNCS.PHASECHK.TRANS64 P0, [R9+URZ], R4 ;  /* 0x00000004090085a7 */ /* 0x000e64000800007f */
[----:B-1----:R-:W-:Y:S05]  /*96f0*/  @!P0 BRA `(.L_x_189) ;  /* 0xfffffffc00f08947 */ /* 0x002fea000383ffff */
[----:B------:R-:W-:Y:S05]  /*9700*/  BRA `(.L_x_203) ;  /* 0xfffffff800c87947 */ /* 0x000fea000383ffff */
.L_x_190:
[----:B0-----:R0:W1:Y:S02]  /*9710*/  SYNCS.PHASECHK.TRANS64.TRYWAIT P0, [R10+URZ], R5 ;  /* 0x000000050a0075a7 */ /* 0x001064000800017f */
[----:B-1----:R-:W-:Y:S05]  /*9720*/  @!P0 NANOSLEEP.SYNCS 0x989680 ;  /* 0x009896800000895d */ /* 0x002fea0003900000 */
[----:B------:R-:W1:Y:S02]  /*9730*/  @!P0 SYNCS.PHASECHK.TRANS64 P0, [R10+URZ], R5 ;  /* 0x000000050a0085a7 */ /* 0x000e64000800007f */
[----:B-1----:R-:W-:Y:S05]  /*9740*/  @!P0 BRA `(.L_x_190) ;  /* 0xfffffffc00f08947 */ /* 0x002fea000383ffff */
[----:B------:R-:W-:Y:S05]  /*9750*/  BRA `(.L_x_204) ;  /* 0xfffffff800d87947 */ /* 0x000fea000383ffff */
.L_x_191:
[----:B-1----:R1:W2:Y:S02]  /*9760*/  SYNCS.PHASECHK.TRANS64.TRYWAIT P0, [R11+URZ], R6 ;  /* 0x000000060b0075a7 */ /* 0x0022a4000800017f */
[----:B--2---:R-:W-:Y:S05]  /*9770*/  @!P0 NANOSLEEP.SYNCS 0x989680 ;  /* 0x009896800000895d */ /* 0x004fea0003900000 */
[----:B------:R-:W2:Y:S02]  /*9780*/  @!P0 SYNCS.PHASECHK.TRANS64 P0, [R11+URZ], R6 ;  /* 0x000000060b0085a7 */ /* 0x000ea4000800007f */
[----:B--2---:R-:W-:Y:S05]  /*9790*/  @!P0 BRA `(.L_x_191) ;  /* 0xfffffffc00f08947 */ /* 0x004fea000383ffff */
[----:B------:R-:W-:Y:S05]  /*97a0*/  BRA `(.L_x_205) ;  /* 0xfffffff800e07947 */ /* 0x000fea000383ffff */
.L_x_206:
[----:B------:R-:W-:-:S00]  /*97b0*/  BRA `(.L_x_206) ;  /* 0xfffffffc00fc7947 */ /* 0x000fc0000383ffff */
[----:B------:R-:W-:-:S00]  /*97c0*/  NOP ;  /* 0x0000000000007918 */ /* 0x000fc00000000000 */
        /* <DEDUP_REMOVED lines=11> */
.L_x_207:


//--------------------- .nv.shared._ZN7cutlass13device_kernelINS_4gemm6kernel13GemmUniversalIN4cute5tupleIJiiiiEEENS1_10collective13CollectiveMmaINS1_37MainloopSm90TmaGmmaWarpSpecializedFP8ILi7ENS5_IJNS4_1CILi1EEESB_SB_EEENS1_35KernelTmaWarpSpecializedCooperativeEEENS5_IJNSA_ILi128EEESF_NSA_ILi64EEEEEENS_12float_e5m2_tENS5_IJlSB_lEEESI_SJ_NS4_8TiledMMAINS4_8MMA_AtomIJNS4_4SM904GMMA31MMA_64x128x32_F32E5M2E5M2_SS_TNILNSN_7ScaleInE1ELSP_1EEEEEENS4_6LayoutINS5_IJNSA_ILi2EEESB_SB_EEENS5_IJSB_NSA_ILi0EEESV_EEEEENS5_IJNS4_10UnderscoreESY_SY_EEEEENS4_13SM90_TMA_LOADENS4_14ComposedLayoutINS4_7SwizzleILi2ELi4ELi3EEENS4_18smem_ptr_flag_bitsILi8EEENSS_INS5_IJNSA_ILi8EEESG_EEENS5_IJSG_SB_EEEEEEEvNS4_8identityES11_S1B_vS1C_EENS_8epilogue10collective6detail29Sm90TmaWarpSpecializedAdapterINS1F_15DefaultEpilogueISI_SJ_SJ_NS1E_6thread17LinearCombinationISI_Li1EffLNS1J_9ScaleType4KindE0ELNS_15FloatRoundStyleE2ESI_EENS1_15EpilogueDefaultEEEEEvvEEEEvNT_6ParamsE --------------------------
	.section	.nv.shared._ZN7cutlass13device_kernelINS_4gemm6kernel13GemmUniversalIN4cute5tupleIJiiiiEEENS1_10collective13CollectiveMmaINS1_37MainloopSm90TmaGmmaWarpSpecializedFP8ILi7ENS5_IJNS4_1CILi1EEESB_SB_EEENS1_35KernelTmaWarpSpecializedCooperativeEEENS5_IJNSA_ILi128EEESF_NSA_ILi64EEEEEENS_12float_e5m2_tENS5_IJlSB_lEEESI_SJ_NS4_8TiledMMAINS4_8MMA_AtomIJNS4_4SM904GMMA31MMA_64x128x32_F32E5M2E5M2_SS_TNILNSN_7ScaleInE1ELSP_1EEEEEENS4_6LayoutINS5_IJNSA_ILi2EEESB_SB_EEENS5_IJSB_NSA_ILi0EEESV_EEEEENS5_IJNS4_10UnderscoreESY_SY_EEEEENS4_13SM90_TMA_LOADENS4_14ComposedLayoutINS4_7SwizzleILi2ELi4ELi3EEENS4_18smem_ptr_flag_bitsILi8EEENSS_INS5_IJNSA_ILi8EEESG_EEENS5_IJSG_SB_EEEEEEEvNS4_8identityES11_S1B_vS1C_EENS_8epilogue10collective6detail29Sm90TmaWarpSpecializedAdapterINS1F_15DefaultEpilogueISI_SJ_SJ_NS1E_6thread17LinearCombinationISI_Li1EffLNS1J_9ScaleType4KindE0ELNS_15FloatRoundStyleE2ESI_EENS1_15EpilogueDefaultEEEEEvvEEEEvNT_6ParamsE,"aw",@nobits
	.sectionflags	@""
	.align	16
	.zero		1024


//--------------------- .nv.shared.reserved.0     --------------------------
	.section	.nv.shared.reserved.0,"aw",@nobits
	.weak		__nv_reservedSMEM_offset_0_alias
	.size		__nv_reservedSMEM_offset_0_alias, 0, 0
	.other		__nv_reservedSMEM_offset_0_alias,@"STO_CUDA_RESERVED_SHARED STV_DEFAULT"
__nv_reservedSMEM_offset_0_alias:
	.zero		0


//--------------------- .nv.global                --------------------------
	.section	.nv.global,"aw",@nobits
.nv.global:
	.type		_ZN40_INTERNAL_b76df9ff_4_k_cu_d6e7d7c6_295464cute1_E,@object
	.size		_ZN40_INTERNAL_b76df9ff_4_k_cu_d6e7d7c6_295464cute1_E,(_ZN40_INTERNAL_b76df9ff_4_k_cu_d6e7d7c6_295464cuda3std3__45__cpo6cbeginE - _ZN40_INTERNAL_b76df9ff_4_k_cu_d6e7d7c6_295464cute1_E)
_ZN40_INTERNAL_b76df9ff_4_k_cu_d6e7d7c6_295464cute1_E:
	.zero		1
	.type		_ZN40_INTERNAL_b76df9ff_4_k_cu_d6e7d7c6_295464cuda3std3__45__cpo6cbeginE,@object
	.size		_ZN40_INTERNAL_b76df9ff_4_k_cu_d6e7d7c6_295464cuda3std3__45__cpo6cbeginE,(_ZN40_INTERNAL_b76df9ff_4_k_cu_d6e7d7c6_295464cuda3std3__48in_placeE - _ZN40_INTERNAL_b76df9ff_4_k_cu_d6e7d7c6_295464cuda3std3__45__cpo6cbeginE)
_ZN40_INTERNAL_b76df9ff_4_k_cu_d6e7d7c6_295464cuda3std3__45__cpo6cbeginE:
	.zero		1
	.type		_ZN40_INTERNAL_b76df9ff_4_k_cu_d6e7d7c6_295464cuda3std3__48in_placeE,@object
	.size		_ZN40_INTERNAL_b76df9ff_4_k_cu_d6e7d7c6_295464cuda3std3__48in_placeE,(_ZN40_INTERNAL_b76df9ff_4_k_cu_d6e7d7c6_295464cuda3std6ranges3__45__cpo9iter_moveE - _ZN40_INTERNAL_b76df9ff_4_k_cu_d6e7d7c6_295464cuda3std3__48in_placeE)
_ZN40_INTERNAL_b76df9ff_4_k_cu_d6e7d7c6_295464cuda3std3__48in_placeE:
	.zero		1
	.type		_ZN40_INTERNAL_b76df9ff_4_k_cu_d6e7d7c6_295464cuda3std6ranges3__45__cpo9iter_moveE,@object
	.size		_ZN40_INTERNAL_b76df9ff_4_k_cu_d6e7d7c6_295464cuda3std6ranges3__45__cpo9iter_moveE,(_ZN40_INTERNAL_b76df9ff_4_k_cu_d6e7d7c6_295464cuda3std3__45__cpo5beginE - _ZN40_INTERNAL_b76df9ff_4_k_cu_d6e7d7c6_295464cuda3std6ranges3__45__cpo9iter_moveE)
_ZN40_INTERNAL_b76df9ff_4_k_cu_d6e7d7c6_295464cuda3std6ranges3__45__cpo9iter_moveE:
	.zero		1
	.type		_ZN40_INTERNAL_b76df9ff_4_k_cu_d6e7d7c6_295464cuda3std3__45__cpo5beginE,@object
	.size		_ZN40_INTERNAL_b76df9ff_4_k_cu_d6e7d7c6_295464cuda3std3__45__cpo5beginE,(_ZN40_INTERNAL_b76df9ff_4_k_cu_d6e7d7c6_295464cuda3std3__442_GLOBAL__N__b76df9ff_4_k_cu_d6e7d7c6_295466ignoreE - _ZN40_INTERNAL_b76df9ff_4_k_cu_d6e7d7c6_295464cuda3std3__45__cpo5beginE)
_ZN40_INTERNAL_b76df9ff_4_k_cu_d6e7d7c6_295464cuda3std3__45__cpo5beginE:
	.zero		1
	.type		_ZN40_INTERNAL_b76df9ff_4_k_cu_d6e7d7c6_295464cuda3std3__442_GLOBAL__N__b76df9ff_4_k_cu_d6e7d7c6_295466ignoreE,@object
	.size		_ZN40_INTERNAL_b76df9ff_4_k_cu_d6e7d7c6_295464cuda3std3__442_GLOBAL__N__b76df9ff_4_k_cu_d6e7d7c6_295466ignoreE,(_ZN40_INTERNAL_b76df9ff_4_k_cu_d6e7d7c6_295464cute7productE - _ZN40_INTERNAL_b76df9ff_4_k_cu_d6e7d7c6_295464cuda3std3__442_GLOBAL__N__b76df9ff_4_k_cu_d6e7d7c6_295466ignoreE)
_ZN40_INTERNAL_b76df9ff_4_k_cu_d6e7d7c6_295464cuda3std3__442_GLOBAL__N__b76df9ff_4_k_cu_d6e7d7c6_295466ignoreE:
	.zero		1
	.type		_ZN40_INTERNAL_b76df9ff_4_k_cu_d6e7d7c6_295464cute7productE,@object
	.size		_ZN40_INTERNAL_b76df9ff_4_k_cu_d6e7d7c6_295464cute7productE,(_ZN40_INTERNAL_b76df9ff_4_k_cu_d6e7d7c6_295464cuda3std3__45__cpo3endE - _ZN40_INTERNAL_b76df9ff_4_k_cu_d6e7d7c6_295464cute7productE)
_ZN40_INTERNAL_b76df9ff_4_k_cu_d6e7d7c6_295464cute7productE:
	.zero		1
	.type		_ZN40_INTERNAL_b76df9ff_4_k_cu_d6e7d7c6_295464cuda3std3__45__cpo3endE,@object
	.size		_ZN40_INTERNAL_b76df9ff_4_k_cu_d6e7d7c6_295464cuda3std3__45__cpo3endE,(_ZN40_INTERNAL_b76df9ff_4_k_cu_d6e7d7c6_295464cuda3std3__419piecewise_constructE - _ZN40_INTERNAL_b76df9ff_4_k_cu_d6e7d7c6_295464cuda3std3__45__cpo3endE)
_ZN40_INTERNAL_b76df9ff_4_k_cu_d6e7d7c6_295464cuda3std3__45__cpo3endE:
	.zero		1
	.type		_ZN40_INTERNAL_b76df9ff_4_k_cu_d6e7d7c6_295464cuda3std3__419piecewise_constructE,@object
	.size		_ZN40_INTERNAL_b76df9ff_4_k_cu_d6e7d7c6_295464cuda3std3__419piecewise_constructE,(_ZN40_INTERNAL_b76df9ff_4_k_cu_d6e7d7c6_295464cuda3std3__45__cpo4cendE - _ZN40_INTERNAL_b76df9ff_4_k_cu_d6e7d7c6_295464cuda3std3__419piecewise_constructE)
_ZN40_INTERNAL_b76df9ff_4_k_cu_d6e7d7c6_295464cuda3std3__419piecewise_constructE:
	.zero		1
	.type		_ZN40_INTERNAL_b76df9ff_4_k_cu_d6e7d7c6_295464cuda3std3__45__cpo4cendE,@object
	.size		_ZN40_INTERNAL_b76df9ff_4_k_cu_d6e7d7c6_295464cuda3std3__45__cpo4cendE,(_ZN40_INTERNAL_b76df9ff_4_k_cu_d6e7d7c6_295464cuda3std6ranges3__45__cpo4swapE - _ZN40_INTERNAL_b76df9ff_4_k_cu_d6e7d7c6_295464cuda3std3__45__cpo4cendE)
_ZN40_INTERNAL_b76df9ff_4_k_cu_d6e7d7c6_295464cuda3std3__45__cpo4cendE:
	.zero		1
	.type		_ZN40_INTERNAL_b76df9ff_4_k_cu_d6e7d7c6_295464cuda3std6ranges3__45__cpo4swapE,@object
	.size		_ZN40_INTERNAL_b76df9ff_4_k_cu_d6e7d7c6_295464cuda3std6ranges3__45__cpo4swapE,(.L_7 - _ZN40_INTERNAL_b76df9ff_4_k_cu_d6e7d7c6_295464cuda3std6ranges3__45__cpo4swapE)
_ZN40_INTERNAL_b76df9ff_4_k_cu_d6e7d7c6_295464cuda3std6ranges3__45__cpo4swapE:
	.zero		1
.L_7:


//--------------------- .nv.constant0._ZN7cutlass13device_kernelINS_4gemm6kernel13GemmUniversalIN4cute5tupleIJiiiiEEENS1_10collective13CollectiveMmaINS1_37MainloopSm90TmaGmmaWarpSpecializedFP8ILi7ENS5_IJNS4_1CILi1EEESB_SB_EEENS1_35KernelTmaWarpSpecializedCooperativeEEENS5_IJNSA_ILi128EEESF_NSA_ILi64EEEEEENS_12float_e5m2_tENS5_IJlSB_lEEESI_SJ_NS4_8TiledMMAINS4_8MMA_AtomIJNS4_4SM904GMMA31MMA_64x128x32_F32E5M2E5M2_SS_TNILNSN_7ScaleInE1ELSP_1EEEEEENS4_6LayoutINS5_IJNSA_ILi2EEESB_SB_EEENS5_IJSB_NSA_ILi0EEESV_EEEEENS5_IJNS4_10UnderscoreESY_SY_EEEEENS4_13SM90_TMA_LOADENS4_14ComposedLayoutINS4_7SwizzleILi2ELi4ELi3EEENS4_18smem_ptr_flag_bitsILi8EEENSS_INS5_IJNSA_ILi8EEESG_EEENS5_IJSG_SB_EEEEEEEvNS4_8identityES11_S1B_vS1C_EENS_8epilogue10collective6detail29Sm90TmaWarpSpecializedAdapterINS1F_15DefaultEpilogueISI_SJ_SJ_NS1E_6thread17LinearCombinationISI_Li1EffLNS1J_9ScaleType4KindE0ELNS_15FloatRoundStyleE2ESI_EENS1_15EpilogueDefaultEEEEEvvEEEEvNT_6ParamsE --------------------------
	.section	.nv.constant0._ZN7cutlass13device_kernelINS_4gemm6kernel13GemmUniversalIN4cute5tupleIJiiiiEEENS1_10collective13CollectiveMmaINS1_37MainloopSm90TmaGmmaWarpSpecializedFP8ILi7ENS5_IJNS4_1CILi1EEESB_SB_EEENS1_35KernelTmaWarpSpecializedCooperativeEEENS5_IJNSA_ILi128EEESF_NSA_ILi64EEEEEENS_12float_e5m2_tENS5_IJlSB_lEEESI_SJ_NS4_8TiledMMAINS4_8MMA_AtomIJNS4_4SM904GMMA31MMA_64x128x32_F32E5M2E5M2_SS_TNILNSN_7ScaleInE1ELSP_1EEEEEENS4_6LayoutINS5_IJNSA_ILi2EEESB_SB_EEENS5_IJSB_NSA_ILi0EEESV_EEEEENS5_IJNS4_10UnderscoreESY_SY_EEEEENS4_13SM90_TMA_LOADENS4_14ComposedLayoutINS4_7SwizzleILi2ELi4ELi3EEENS4_18smem_ptr_flag_bitsILi8EEENSS_INS5_IJNSA_ILi8EEESG_EEENS5_IJSG_SB_EEEEEEEvNS4_8identityES11_S1B_vS1C_EENS_8epilogue10collective6detail29Sm90TmaWarpSpecializedAdapterINS1F_15DefaultEpilogueISI_SJ_SJ_NS1E_6thread17LinearCombinationISI_Li1EffLNS1J_9ScaleType4KindE0ELNS_15FloatRoundStyleE2ESI_EENS1_15EpilogueDefaultEEEEEvvEEEEvNT_6ParamsE,"a",@progbits
	.sectionflags	@""
	.align	4
.nv.constant0._ZN7cutlass13device_kernelINS_4gemm6kernel13GemmUniversalIN4cute5tupleIJiiiiEEENS1_10collective13CollectiveMmaINS1_37MainloopSm90TmaGmmaWarpSpecializedFP8ILi7ENS5_IJNS4_1CILi1EEESB_SB_EEENS1_35KernelTmaWarpSpecializedCooperativeEEENS5_IJNSA_ILi128EEESF_NSA_ILi64EEEEEENS_12float_e5m2_tENS5_IJlSB_lEEESI_SJ_NS4_8TiledMMAINS4_8MMA_AtomIJNS4_4SM904GMMA31MMA_64x128x32_F32E5M2E5M2_SS_TNILNSN_7ScaleInE1ELSP_1EEEEEENS4_6LayoutINS5_IJNSA_ILi2EEESB_SB_EEENS5_IJSB_NSA_ILi0EEESV_EEEEENS5_IJNS4_10UnderscoreESY_SY_EEEEENS4_13SM90_TMA_LOADENS4_14ComposedLayoutINS4_7SwizzleILi2ELi4ELi3EEENS4_18smem_ptr_flag_bitsILi8EEENSS_INS5_IJNSA_ILi8EEESG_EEENS5_IJSG_SB_EEEEEEEvNS4_8identityES11_S1B_vS1C_EENS_8epilogue10collective6detail29Sm90TmaWarpSpecializedAdapterINS1F_15DefaultEpilogueISI_SJ_SJ_NS1E_6thread17LinearCombinationISI_Li1EffLNS1J_9ScaleType4KindE0ELNS_15FloatRoundStyleE2ESI_EENS1_15EpilogueDefaultEEEEEvvEEEEvNT_6ParamsE:
	.zero		1664


//--------------------- SYMBOLS --------------------------

	.type		.nv.reservedSmem.offset0,@object
	.size		.nv.reservedSmem.offset0,0x4
